// auto-generated by cutlass_sweep.gemm — config: {"arch": "sm_90", "cluster_m": 1, "cluster_n": 1, "dtype": "e5m2", "dtype_b": "e5m2", "layout": "nt", "stages": 0, "tile_k": 32, "tile_m": 128, "tile_n": 256}
#include "cutlass/cutlass.h"
#include "cutlass/gemm/collective/collective_builder.hpp"
#include "cutlass/gemm/device/gemm_universal_adapter.h"
#include "cutlass/gemm/kernel/gemm_universal.hpp"
#include "cutlass/epilogue/collective/collective_builder.hpp"

using ElemA = cutlass::float_e5m2_t;
using ElemB = cutlass::float_e5m2_t;
using ElemCD = cutlass::float_e5m2_t;
using Acc  = float;
using TileShape    = cute::Shape<cute::_128, cute::_256, cute::_32>;
using ClusterShape = cute::Shape<cute::_1, cute::_1, cute::_1>;

using CollectiveEpilogue = typename cutlass::epilogue::collective::CollectiveBuilder<
    cutlass::arch::Sm90, cutlass::arch::OpClassTensorOp,
    TileShape, ClusterShape,
    cutlass::epilogue::collective::EpilogueTileAuto,
    Acc, Acc,
    ElemCD, cutlass::layout::RowMajor, 128 / cutlass::sizeof_bits<ElemCD>::value,
    ElemCD, cutlass::layout::RowMajor, 128 / cutlass::sizeof_bits<ElemCD>::value,
    cutlass::epilogue::collective::EpilogueScheduleAuto
  >::CollectiveOp;

using CollectiveMainloop = typename cutlass::gemm::collective::CollectiveBuilder<
    cutlass::arch::Sm90, cutlass::arch::OpClassTensorOp,
    ElemA, cutlass::layout::RowMajor, 128 / cutlass::sizeof_bits<ElemA>::value,
    ElemB, cutlass::layout::ColumnMajor, 128 / cutlass::sizeof_bits<ElemB>::value,
    Acc,
    TileShape, ClusterShape,
    cutlass::gemm::collective::StageCountAutoCarveout<static_cast<int>(sizeof(typename CollectiveEpilogue::SharedStorage))>,
    cutlass::gemm::collective::KernelScheduleAuto
  >::CollectiveOp;

using GemmKernel = cutlass::gemm::kernel::GemmUniversal<
    cute::Shape<int,int,int,int>,
    CollectiveMainloop,
    CollectiveEpilogue
>;
using Gemm = cutlass::gemm::device::GemmUniversalAdapter<GemmKernel>;

// Force the device kernel symbol into the cubin without needing a host main.
auto* _anchor = &cutlass::device_kernel<GemmKernel>;


// ===== COMPILED SASS (sm_90a) =====

	.target	sm_90a

	.elftype	@"ET_EXEC"


//--------------------- .note.nv.tkinfo           --------------------------
	.section	.note.nv.tkinfo,"",@"SHT_NOTE"
	.sectionflags	@"SHF_NOTE_NV_TKINFO"
	.tkinfo
        /*0018*/ 	.word	0x00000002
        /*0030*/ 	.string	""
        /*0030*/ 	.string	"ptxas"
        /*0030*/ 	.string	"Cuda compilation tools, release 13.0, V13.0.88"
        /*0030*/ 	.string	"Build cuda_13.0.r13.0/compiler.36424714_0"
        /*0030*/ 	.string	"-arch sm_90a -m 64 "



//--------------------- .note.nv.cuinfo           --------------------------
	.section	.note.nv.cuinfo,"",@"SHT_NOTE"
	.sectionflags	@"SHF_NOTE_NV_CUINFO"
        /*0018*/ 	.short	0x0002
        /*001a*/ 	.short	0x005a
        /*001c*/ 	.short	0x0082
	.zero		2


//--------------------- .nv.info                  --------------------------
	.section	.nv.info,"",@"SHT_CUDA_INFO"
	.align	4


	//----- nvinfo : EIATTR_REGCOUNT
	.align		4
        /*0000*/ 	.byte	0x04, 0x2f
        /*0002*/ 	.short	(.L_12 - .L_11)
	.align		4
.L_11:
        /*0004*/ 	.word	index@(_ZN7cutlass13device_kernelINS_4gemm6kernel13GemmUniversalIN4cute5tupleIJiiiiEEENS1_10collective13CollectiveMmaINS1_37MainloopSm90TmaGmmaWarpSpecializedFP8ILi18ENS5_IJNS4_1CILi1EEESB_SB_EEENS1_35KernelTmaWarpSpecializedCooperativeEEENS5_IJNSA_ILi128EEENSA_ILi256EEENSA_ILi32EEEEEENS_12float_e5m2_tENS5_IJlSB_lEEESJ_SK_NS4_8TiledMMAINS4_8MMA_AtomIJNS4_4SM904GMMA31MMA_64x256x32_F32E5M2E5M2_SS_TNILNSO_7ScaleInE1ELSQ_1EEEEEENS4_6LayoutINS5_IJNSA_ILi2EEESB_SB_EEENS5_IJSB_NSA_ILi0EEESW_EEEEENS5_IJNS4_10UnderscoreESZ_SZ_EEEEENS4_13SM90_TMA_LOADENS4_14ComposedLayoutINS4_7SwizzleILi1ELi4ELi3EEENS4_18smem_ptr_flag_bitsILi8EEENST_INS5_IJNSA_ILi8EEESH_EEENS5_IJSH_SB_EEEEEEEvNS4_8identityES12_S1C_vS1D_EENS_8epilogue10collective6detail29Sm90TmaWarpSpecializedAdapterINS1G_15DefaultEpilogueISJ_SK_SK_NS1F_6thread17LinearCombinationISJ_Li1EffLNS1K_9ScaleType4KindE0ELNS_15FloatRoundStyleE2ESJ_EENS1_15EpilogueDefaultEEEEEvvEEEEvNT_6ParamsE)
        /*0008*/ 	.word	0x000000a8


	//----- nvinfo : EIATTR_FRAME_SIZE
	.align		4
.L_12:
        /*000c*/ 	.byte	0x04, 0x11
        /*000e*/ 	.short	(.L_14 - .L_13)
	.align		4
.L_13:
        /*0010*/ 	.word	index@(_ZN7cutlass13device_kernelINS_4gemm6kernel13GemmUniversalIN4cute5tupleIJiiiiEEENS1_10collective13CollectiveMmaINS1_37MainloopSm90TmaGmmaWarpSpecializedFP8ILi18ENS5_IJNS4_1CILi1EEESB_SB_EEENS1_35KernelTmaWarpSpecializedCooperativeEEENS5_IJNSA_ILi128EEENSA_ILi256EEENSA_ILi32EEEEEENS_12float_e5m2_tENS5_IJlSB_lEEESJ_SK_NS4_8TiledMMAINS4_8MMA_AtomIJNS4_4SM904GMMA31MMA_64x256x32_F32E5M2E5M2_SS_TNILNSO_7ScaleInE1ELSQ_1EEEEEENS4_6LayoutINS5_IJNSA_ILi2EEESB_SB_EEENS5_IJSB_NSA_ILi0EEESW_EEEEENS5_IJNS4_10UnderscoreESZ_SZ_EEEEENS4_13SM90_TMA_LOADENS4_14ComposedLayoutINS4_7SwizzleILi1ELi4ELi3EEENS4_18smem_ptr_flag_bitsILi8EEENST_INS5_IJNSA_ILi8EEESH_EEENS5_IJSH_SB_EEEEEEEvNS4_8identityES12_S1C_vS1D_EENS_8epilogue10collective6detail29Sm90TmaWarpSpecializedAdapterINS1G_15DefaultEpilogueISJ_SK_SK_NS1F_6thread17LinearCombinationISJ_Li1EffLNS1K_9ScaleType4KindE0ELNS_15FloatRoundStyleE2ESJ_EENS1_15EpilogueDefaultEEEEEvvEEEEvNT_6ParamsE)
        /*0014*/ 	.word	0x00000100


	//----- nvinfo : EIATTR_MIN_STACK_SIZE
	.align		4
.L_14:
        /*0018*/ 	.byte	0x04, 0x12
        /*001a*/ 	.short	(.L_16 - .L_15)
	.align		4
.L_15:
        /*001c*/ 	.word	index@(_ZN7cutlass13device_kernelINS_4gemm6kernel13GemmUniversalIN4cute5tupleIJiiiiEEENS1_10collective13CollectiveMmaINS1_37MainloopSm90TmaGmmaWarpSpecializedFP8ILi18ENS5_IJNS4_1CILi1EEESB_SB_EEENS1_35KernelTmaWarpSpecializedCooperativeEEENS5_IJNSA_ILi128EEENSA_ILi256EEENSA_ILi32EEEEEENS_12float_e5m2_tENS5_IJlSB_lEEESJ_SK_NS4_8TiledMMAINS4_8MMA_AtomIJNS4_4SM904GMMA31MMA_64x256x32_F32E5M2E5M2_SS_TNILNSO_7ScaleInE1ELSQ_1EEEEEENS4_6LayoutINS5_IJNSA_ILi2EEESB_SB_EEENS5_IJSB_NSA_ILi0EEESW_EEEEENS5_IJNS4_10UnderscoreESZ_SZ_EEEEENS4_13SM90_TMA_LOADENS4_14ComposedLayoutINS4_7SwizzleILi1ELi4ELi3EEENS4_18smem_ptr_flag_bitsILi8EEENST_INS5_IJNSA_ILi8EEESH_EEENS5_IJSH_SB_EEEEEEEvNS4_8identityES12_S1C_vS1D_EENS_8epilogue10collective6detail29Sm90TmaWarpSpecializedAdapterINS1G_15DefaultEpilogueISJ_SK_SK_NS1F_6thread17LinearCombinationISJ_Li1EffLNS1K_9ScaleType4KindE0ELNS_15FloatRoundStyleE2ESJ_EENS1_15EpilogueDefaultEEEEEvvEEEEvNT_6ParamsE)
        /*0020*/ 	.word	0x00000100
.L_16:


//--------------------- .nv.compat                --------------------------
	.section	.nv.compat,"",@"SHT_CUDA_COMPAT_INFO"
	.align	4
        /*0000*/ 	.byte	0x02, 0x09, 0x01, 0x00, 0x02, 0x02, 0x04, 0x00, 0x02, 0x05, 0x05, 0x00, 0x03, 0x07, 0x01, 0x01
        /*0010*/ 	.byte	0x02, 0x03, 0x01, 0x00, 0x02, 0x06, 0x01, 0x00, 0x04, 0x0b, 0x08, 0x00, 0x00, 0x00, 0x00, 0x00
        /*0020*/ 	.byte	0x00, 0x00, 0x00, 0x00


//--------------------- .nv.info._ZN7cutlass13device_kernelINS_4gemm6kernel13GemmUniversalIN4cute5tupleIJiiiiEEENS1_10collective13CollectiveMmaINS1_37MainloopSm90TmaGmmaWarpSpecializedFP8ILi18ENS5_IJNS4_1CILi1EEESB_SB_EEENS1_35KernelTmaWarpSpecializedCooperativeEEENS5_IJNSA_ILi128EEENSA_ILi256EEENSA_ILi32EEEEEENS_12float_e5m2_tENS5_IJlSB_lEEESJ_SK_NS4_8TiledMMAINS4_8MMA_AtomIJNS4_4SM904GMMA31MMA_64x256x32_F32E5M2E5M2_SS_TNILNSO_7ScaleInE1ELSQ_1EEEEEENS4_6LayoutINS5_IJNSA_ILi2EEESB_SB_EEENS5_IJSB_NSA_ILi0EEESW_EEEEENS5_IJNS4_10UnderscoreESZ_SZ_EEEEENS4_13SM90_TMA_LOADENS4_14ComposedLayoutINS4_7SwizzleILi1ELi4ELi3EEENS4_18smem_ptr_flag_bitsILi8EEENST_INS5_IJNSA_ILi8EEESH_EEENS5_IJSH_SB_EEEEEEEvNS4_8identityES12_S1C_vS1D_EENS_8epilogue10collective6detail29Sm90TmaWarpSpecializedAdapterINS1G_15DefaultEpilogueISJ_SK_SK_NS1F_6thread17LinearCombinationISJ_Li1EffLNS1K_9ScaleType4KindE0ELNS_15FloatRoundStyleE2ESJ_EENS1_15EpilogueDefaultEEEEEvvEEEEvNT_6ParamsE --------------------------
	.section	.nv.info._ZN7cutlass13device_kernelINS_4gemm6kernel13GemmUniversalIN4cute5tupleIJiiiiEEENS1_10collective13CollectiveMmaINS1_37MainloopSm90TmaGmmaWarpSpecializedFP8ILi18ENS5_IJNS4_1CILi1EEESB_SB_EEENS1_35KernelTmaWarpSpecializedCooperativeEEENS5_IJNSA_ILi128EEENSA_ILi256EEENSA_ILi32EEEEEENS_12float_e5m2_tENS5_IJlSB_lEEESJ_SK_NS4_8TiledMMAINS4_8MMA_AtomIJNS4_4SM904GMMA31MMA_64x256x32_F32E5M2E5M2_SS_TNILNSO_7ScaleInE1ELSQ_1EEEEEENS4_6LayoutINS5_IJNSA_ILi2EEESB_SB_EEENS5_IJSB_NSA_ILi0EEESW_EEEEENS5_IJNS4_10UnderscoreESZ_SZ_EEEEENS4_13SM90_TMA_LOADENS4_14ComposedLayoutINS4_7SwizzleILi1ELi4ELi3EEENS4_18smem_ptr_flag_bitsILi8EEENST_INS5_IJNSA_ILi8EEESH_EEENS5_IJSH_SB_EEEEEEEvNS4_8identityES12_S1C_vS1D_EENS_8epilogue10collective6detail29Sm90TmaWarpSpecializedAdapterINS1G_15DefaultEpilogueISJ_SK_SK_NS1F_6thread17LinearCombinationISJ_Li1EffLNS1K_9ScaleType4KindE0ELNS_15FloatRoundStyleE2ESJ_EENS1_15EpilogueDefaultEEEEEvvEEEEvNT_6ParamsE,"",@"SHT_CUDA_INFO"
	.sectionflags	@""
	.align	4


	//----- nvinfo : EIATTR_CUDA_API_VERSION
	.align		4
        /*0000*/ 	.byte	0x04, 0x37
        /*0002*/ 	.short	(.L_18 - .L_17)
.L_17:
        /*0004*/ 	.word	0x00000082


	//----- nvinfo : EIATTR_KPARAM_INFO
	.align		4
.L_18:
        /*0008*/ 	.byte	0x04, 0x17
        /*000a*/ 	.short	(.L_20 - .L_19)
.L_19:
        /*000c*/ 	.word	0x00000000
        /*0010*/ 	.short	0x0000
        /*0012*/ 	.short	0x0070
        /*0014*/ 	.byte	0x00, 0xf0, 0x01, 0x10


	//----- nvinfo : EIATTR_SPARSE_MMA_MASK
	.align		4
.L_20:
        /*0018*/ 	.byte	0x03, 0x50
        /*001a*/ 	.short	0x0000


	//----- nvinfo : EIATTR_MAXREG_COUNT
	.align		4
        /*001c*/ 	.byte	0x03, 0x1b
        /*001e*/ 	.short	0x00a8


	//----- nvinfo : EIATTR_NUM_BARRIERS
	.align		4
        /*0020*/ 	.byte	0x02, 0x4c
        /*0022*/ 	.byte	0x01
	.zero		1


	//----- nvinfo : EIATTR_ANNOTATIONS
	.align		4
        /*0024*/ 	.byte	0x04, 0x55
        /*0026*/ 	.short	(.L_22 - .L_21)


	//   ....[0]....
.L_21:
        /*0028*/ 	.word	0x00000001
        /*002c*/ 	.byte	0x80, 0x07, 0x00, 0x00, 0x01, 0x00, 0x00, 0x00, 0xa0, 0x07, 0x00, 0x00, 0x01, 0x00, 0x00, 0x00
        /* <DEDUP_REMOVED lines=193> */
        /*0c4c*/ 	.byte	0x40, 0x09, 0x01, 0x00


	//----- nvinfo : EIATTR_MERCURY_ISA_VERSION
	.align		4
.L_22:
        /*0c50*/ 	.byte	0x03, 0x5f
        /*0c52*/ 	.short	0x0101


	//----- nvinfo : EIATTR_INT_WARP_WIDE_INSTR_OFFSETS
	.align		4
        /*0c54*/ 	.byte	0x04, 0x31
        /*0c56*/ 	.short	(.L_24 - .L_23)


	//   ....[0]....
.L_23:
        /*0c58*/ 	.word	0x00000650


	//   ....[1]....
        /*0c5c*/ 	.word	0x00000660


	//   ....[2]....
        /*0c60*/ 	.word	0x00000790


	//----- nvinfo : EIATTR_COOP_GROUP_MASK_REGIDS
	.align		4
.L_24:
        /*0c64*/ 	.byte	0x04, 0x29
        /*0c66*/ 	.short	(.L_26 - .L_25)


	//   ....[0]....
.L_25:
        /*0c68*/ 	.word	0xffffffff


	//   ....[1]....
        /*0c6c*/ 	.word	0xffffffff


	//   ....[2]....
        /*0c70*/ 	.word	0xffffffff


	//   ....[3]....
        /*0c74*/ 	.word	0xffffffff


	//   ....[4]....
        /*0c78*/ 	.word	0xffffffff


	//----- nvinfo : EIATTR_COOP_GROUP_INSTR_OFFSETS
	.align		4
.L_26:
        /*0c7c*/ 	.byte	0x04, 0x28
        /*0c7e*/ 	.short	(.L_28 - .L_27)


	//   ....[0]....
.L_27:
        /*0c80*/ 	.word	0x00000070


	//   ....[1]....
        /*0c84*/ 	.word	0x00000080


	//   ....[2]....
        /*0c88*/ 	.word	0x000001a0


	//   ....[3]....
        /*0c8c*/ 	.word	0x000005a0


	//   ....[4]....
        /*0c90*/ 	.word	0x000014e0


	//----- nvinfo : EIATTR_REG_RECONFIG
	.align		4
.L_28:
        /*0c94*/ 	.byte	0x01, 0x54
	.zero		2


	//----- nvinfo : EIATTR_MBARRIER_INSTR_OFFSETS
	.align		4
        /*0c98*/ 	.byte	0x04, 0x39
        /*0c9a*/ 	.short	(.L_30 - .L_29)


	//   ....[0]....
.L_29:
        /*0c9c*/ 	.word	0x00000340
        /*0ca0*/ 	.word	0x000000ff
        /*0ca4*/ 	.word	0x00000000
        /*0ca8*/ 	.short	0x0100
        /*0caa*/ 	.byte	0x09
	.zero		1


	//   ....[1]....
        /*0cac*/ 	.word	0x00000350
        /*0cb0*/ 	.word	0x000000ff
        /*0cb4*/ 	.word	0x00000090
        /*0cb8*/ 	.short	0x0100
        /*0cba*/ 	.byte	0x09
	.zero		1


	//   ....[2]....
        /*0cbc*/ 	.word	0x00000360
        /*0cc0*/ 	.word	0x000000ff
        /*0cc4*/ 	.word	0x00000008
        /*0cc8*/ 	.short	0x0100
        /*0cca*/ 	.byte	0x09
	.zero		1


	//   ....[3]....
        /*0ccc*/ 	.word	0x00000370
        /*0cd0*/ 	.word	0x000000ff
        /*0cd4*/ 	.word	0x00000098
        /*0cd8*/ 	.short	0x0100
        /*0cda*/ 	.byte	0x09
	.zero		1


	//   ....[4]....
        /*0cdc*/ 	.word	0x00000380
        /*0ce0*/ 	.word	0x000000ff
        /*0ce4*/ 	.word	0x00000010
        /*0ce8*/ 	.short	0x0100
        /*0cea*/ 	.byte	0x09
	.zero		1


	//   ....[5]....
        /*0cec*/ 	.word	0x00000390
        /*0cf0*/ 	.word	0x000000ff
        /*0cf4*/ 	.word	0x000000a0
        /*0cf8*/ 	.short	0x0100
        /*0cfa*/ 	.byte	0x09
	.zero		1


	//   ....[6]....
        /*0cfc*/ 	.word	0x000003a0
        /*0d00*/ 	.word	0x000000ff
        /*0d04*/ 	.word	0x00000018
        /*0d08*/ 	.short	0x0100
        /*0d0a*/ 	.byte	0x09
	.zero		1


	//   ....[7]....
        /*0d0c*/ 	.word	0x000003b0
        /*0d10*/ 	.word	0x000000ff
        /*0d14*/ 	.word	0x000000a8
        /*0d18*/ 	.short	0x0100
        /*0d1a*/ 	.byte	0x09
	.zero		1


	//   ....[8]....
        /*0d1c*/ 	.word	0x000003c0
        /*0d20*/ 	.word	0x000000ff
        /*0d24*/ 	.word	0x00000020
        /*0d28*/ 	.short	0x0100
        /*0d2a*/ 	.byte	0x09
	.zero		1


	//   ....[9]....
        /*0d2c*/ 	.word	0x000003d0
        /*0d30*/ 	.word	0x000000ff
        /*0d34*/ 	.word	0x000000b0
        /*0d38*/ 	.short	0x0100
        /*0d3a*/ 	.byte	0x09
	.zero		1


	//   ....[10]....
        /*0d3c*/ 	.word	0x000003e0
        /*0d40*/ 	.word	0x000000ff
        /*0d44*/ 	.word	0x00000028
        /*0d48*/ 	.short	0x0100
        /*0d4a*/ 	.byte	0x09
	.zero		1


	//   ....[11]....
        /*0d4c*/ 	.word	0x000003f0
        /*0d50*/ 	.word	0x000000ff
        /*0d54*/ 	.word	0x000000b8
        /*0d58*/ 	.short	0x0100
        /*0d5a*/ 	.byte	0x09
	.zero		1


	//   ....[12]....
        /*0d5c*/ 	.word	0x00000400
        /*0d60*/ 	.word	0x000000ff
        /*0d64*/ 	.word	0x00000030
        /*0d68*/ 	.short	0x0100
        /*0d6a*/ 	.byte	0x09
	.zero		1


	//   ....[13]....
        /*0d6c*/ 	.word	0x00000410
        /*0d70*/ 	.word	0x000000ff
        /*0d74*/ 	.word	0x000000c0
        /*0d78*/ 	.short	0x0100
        /*0d7a*/ 	.byte	0x09
	.zero		1


	//   ....[14]....
        /*0d7c*/ 	.word	0x00000420
        /*0d80*/ 	.word	0x000000ff
        /*0d84*/ 	.word	0x00000038
        /*0d88*/ 	.short	0x0100
        /*0d8a*/ 	.byte	0x09
	.zero		1


	//   ....[15]....
        /*0d8c*/ 	.word	0x00000430
        /*0d90*/ 	.word	0x000000ff
        /*0d94*/ 	.word	0x000000c8
        /*0d98*/ 	.short	0x0100
        /*0d9a*/ 	.byte	0x09
	.zero		1


	//   ....[16]....
        /*0d9c*/ 	.word	0x00000440
        /*0da0*/ 	.word	0x000000ff
        /*0da4*/ 	.word	0x00000040
        /*0da8*/ 	.short	0x0100
        /*0daa*/ 	.byte	0x09
	.zero		1


	//   ....[17]....
        /*0dac*/ 	.word	0x00000450
        /*0db0*/ 	.word	0x000000ff
        /*0db4*/ 	.word	0x000000d0
        /*0db8*/ 	.short	0x0100
        /*0dba*/ 	.byte	0x09
	.zero		1


	//   ....[18]....
        /*0dbc*/ 	.word	0x00000460
        /*0dc0*/ 	.word	0x000000ff
        /*0dc4*/ 	.word	0x00000048
        /*0dc8*/ 	.short	0x0100
        /*0dca*/ 	.byte	0x09
	.zero		1


	//   ....[19]....
        /*0dcc*/ 	.word	0x00000470
        /*0dd0*/ 	.word	0x000000ff
        /*0dd4*/ 	.word	0x000000d8
        /*0dd8*/ 	.short	0x0100
        /*0dda*/ 	.byte	0x09
	.zero		1


	//   ....[20]....
        /*0ddc*/ 	.word	0x00000480
        /*0de0*/ 	.word	0x000000ff
        /*0de4*/ 	.word	0x00000050
        /*0de8*/ 	.short	0x0100
        /*0dea*/ 	.byte	0x09
	.zero		1


	//   ....[21]....
        /*0dec*/ 	.word	0x00000490
        /*0df0*/ 	.word	0x000000ff
        /*0df4*/ 	.word	0x000000e0
        /*0df8*/ 	.short	0x0100
        /*0dfa*/ 	.byte	0x09
	.zero		1


	//   ....[22]....
        /*0dfc*/ 	.word	0x000004a0
        /*0e00*/ 	.word	0x000000ff
        /*0e04*/ 	.word	0x00000058
        /*0e08*/ 	.short	0x0100
        /*0e0a*/ 	.byte	0x09
	.zero		1


	//   ....[23]....
        /*0e0c*/ 	.word	0x000004b0
        /*0e10*/ 	.word	0x000000ff
        /*0e14*/ 	.word	0x000000e8
        /*0e18*/ 	.short	0x0100
        /*0e1a*/ 	.byte	0x09
	.zero		1


	//   ....[24]....
        /*0e1c*/ 	.word	0x000004c0
        /*0e20*/ 	.word	0x000000ff
        /*0e24*/ 	.word	0x00000060
        /*0e28*/ 	.short	0x0100
        /*0e2a*/ 	.byte	0x09
	.zero		1


	//   ....[25]....
        /*0e2c*/ 	.word	0x000004d0
        /*0e30*/ 	.word	0x000000ff
        /*0e34*/ 	.word	0x000000f0
        /*0e38*/ 	.short	0x0100
        /*0e3a*/ 	.byte	0x09
	.zero		1


	//   ....[26]....
        /*0e3c*/ 	.word	0x000004e0
        /*0e40*/ 	.word	0x000000ff
        /*0e44*/ 	.word	0x00000068
        /*0e48*/ 	.short	0x0100
        /*0e4a*/ 	.byte	0x09
	.zero		1


	//   ....[27]....
        /*0e4c*/ 	.word	0x000004f0
        /*0e50*/ 	.word	0x000000ff
        /*0e54*/ 	.word	0x000000f8
        /*0e58*/ 	.short	0x0100
        /*0e5a*/ 	.byte	0x09
	.zero		1


	//   ....[28]....
        /*0e5c*/ 	.word	0x00000500
        /*0e60*/ 	.word	0x000000ff
        /*0e64*/ 	.word	0x00000070
        /*0e68*/ 	.short	0x0100
        /*0e6a*/ 	.byte	0x09
	.zero		1


	//   ....[29]....
        /*0e6c*/ 	.word	0x00000510
        /*0e70*/ 	.word	0x000000ff
        /*0e74*/ 	.word	0x00000100
        /*0e78*/ 	.short	0x0100
        /*0e7a*/ 	.byte	0x09
	.zero		1


	//   ....[30]....
        /*0e7c*/ 	.word	0x00000520
        /*0e80*/ 	.word	0x000000ff
        /*0e84*/ 	.word	0x00000078
        /*0e88*/ 	.short	0x0100
        /*0e8a*/ 	.byte	0x09
	.zero		1


	//   ....[31]....
        /*0e8c*/ 	.word	0x00000530
        /*0e90*/ 	.word	0x000000ff
        /*0e94*/ 	.word	0x00000108
        /*0e98*/ 	.short	0x0100
        /*0e9a*/ 	.byte	0x09
	.zero		1


	//   ....[32]....
        /*0e9c*/ 	.word	0x00000540
        /*0ea0*/ 	.word	0x000000ff
        /*0ea4*/ 	.word	0x00000080
        /*0ea8*/ 	.short	0x0100
        /*0eaa*/ 	.byte	0x09
	.zero		1


	//   ....[33]....
        /*0eac*/ 	.word	0x00000550
        /*0eb0*/ 	.word	0x000000ff
        /*0eb4*/ 	.word	0x00000110
        /*0eb8*/ 	.short	0x0100
        /*0eba*/ 	.byte	0x09
	.zero		1


	//   ....[34]....
        /*0ebc*/ 	.word	0x00000560
        /*0ec0*/ 	.word	0x000000ff
        /*0ec4*/ 	.word	0x00000088
        /*0ec8*/ 	.short	0x0100
        /*0eca*/ 	.byte	0x09
	.zero		1


	//   ....[35]....
        /*0ecc*/ 	.word	0x00000570
        /*0ed0*/ 	.word	0x000000ff
        /*0ed4*/ 	.word	0x00000118
        /*0ed8*/ 	.short	0x0100
        /*0eda*/ 	.byte	0x09
	.zero		1


	//   ....[36]....
        /*0edc*/ 	.word	0x000007c0
        /*0ee0*/ 	.word	0x000000ff
        /*0ee4*/ 	.word	0x00000130
        /*0ee8*/ 	.short	0x0100
        /*0eea*/ 	.byte	0x06
	.zero		1


	//   ....[37]....
        /*0eec*/ 	.word	0x000007d0
        /*0ef0*/ 	.word	0x000000ff
        /*0ef4*/ 	.word	0x00000138
        /*0ef8*/ 	.short	0x0100
        /*0efa*/ 	.byte	0x06
	.zero		1


	//   ....[38]....
        /*0efc*/ 	.word	0x00001cf0
        /*0f00*/ 	.word	0x000000ff
        /*0f04*/ 	.word	0x00000000
        /*0f08*/ 	.short	0x010a
        /*0f0a*/ 	.byte	0x06
	.zero		1


	//   ....[39]....
        /*0f0c*/ 	.word	0x00001d30
        /*0f10*/ 	.word	0x000000ff
        /*0f14*/ 	.word	0x00000000
        /*0f18*/ 	.short	0x010a
        /*0f1a*/ 	.byte	0x06
	.zero		1


	//   ....[40]....
        /*0f1c*/ 	.word	0x00002ef0
        /*0f20*/ 	.word	0x000000ff
        /*0f24*/ 	.word	0x00000000
        /*0f28*/ 	.short	0x010a
        /*0f2a*/ 	.byte	0x09
	.zero		1


	//   ....[41]....
        /*0f2c*/ 	.word	0x00002f30
        /*0f30*/ 	.word	0x000000ff
        /*0f34*/ 	.word	0x00000000
        /*0f38*/ 	.short	0x010a
        /*0f3a*/ 	.byte	0x09
	.zero		1


	//   ....[42]....
        /*0f3c*/ 	.word	0x00003f00
        /*0f40*/ 	.word	0x000000ff
        /*0f44*/ 	.word	0x00000000
        /*0f48*/ 	.short	0x0101
        /*0f4a*/ 	.byte	0x08
	.zero		1


	//   ....[43]....
        /*0f4c*/ 	.word	0x000050d0
        /*0f50*/ 	.word	0x000000ff
        /*0f54*/ 	.word	0x00000000
        /*0f58*/ 	.short	0x0101
        /*0f5a*/ 	.byte	0x08
	.zero		1


	//   ....[44]....
        /*0f5c*/ 	.word	0x0000f380
        /*0f60*/ 	.word	0x0000000d
        /*0f64*/ 	.word	0x00000090
        /*0f68*/ 	.short	0x010a
        /*0f6a*/ 	.byte	0x3f
	.zero		1


	//   ....[45]....
        /*0f6c*/ 	.word	0x0000f740
        /*0f70*/ 	.word	0x00000004
        /*0f74*/ 	.word	0x00000138
        /*0f78*/ 	.short	0x0101
        /*0f7a*/ 	.byte	0x3f
	.zero		1


	//   ....[46]....
        /*0f7c*/ 	.word	0x0000feb0
        /*0f80*/ 	.word	0x00000007
        /*0f84*/ 	.word	0x00000000
        /*0f88*/ 	.short	0x010a
        /*0f8a*/ 	.byte	0x3f
	.zero		1


	//   ....[47]....
        /*0f8c*/ 	.word	0x0000ff30
        /*0f90*/ 	.word	0x00000009
        /*0f94*/ 	.word	0x00000000
        /*0f98*/ 	.short	0x010a
        /*0f9a*/ 	.byte	0x3f
	.zero		1


	//   ....[48]....
        /*0f9c*/ 	.word	0x0000ffc0
        /*0fa0*/ 	.word	0x00000006
        /*0fa4*/ 	.word	0x00000000
        /*0fa8*/ 	.short	0x010a
        /*0faa*/ 	.byte	0x3f
	.zero		1


	//   ....[49]....
        /*0fac*/ 	.word	0x00010050
        /*0fb0*/ 	.word	0x00000009
        /*0fb4*/ 	.word	0x00000000
        /*0fb8*/ 	.short	0x010a
        /*0fba*/ 	.byte	0x3f
	.zero		1


	//   ....[50]....
        /*0fbc*/ 	.word	0x000100e0
        /*0fc0*/ 	.word	0x00000006
        /*0fc4*/ 	.word	0x00000000
        /*0fc8*/ 	.short	0x010a
        /*0fca*/ 	.byte	0x3f
	.zero		1


	//   ....[51]....
        /*0fcc*/ 	.word	0x00010170
        /*0fd0*/ 	.word	0x00000009
        /*0fd4*/ 	.word	0x00000000
        /*0fd8*/ 	.short	0x010a
        /*0fda*/ 	.byte	0x3f
	.zero		1


	//   ....[52]....
        /*0fdc*/ 	.word	0x00010200
        /*0fe0*/ 	.word	0x00000006
        /*0fe4*/ 	.word	0x00000000
        /*0fe8*/ 	.short	0x010a
        /*0fea*/ 	.byte	0x3f
	.zero		1


	//   ....[53]....
        /*0fec*/ 	.word	0x00010290
        /*0ff0*/ 	.word	0x00000009
        /*0ff4*/ 	.word	0x00000000
        /*0ff8*/ 	.short	0x010a
        /*0ffa*/ 	.byte	0x3f
	.zero		1


	//   ....[54]....
        /*0ffc*/ 	.word	0x00010320
        /*1000*/ 	.word	0x00000006
        /*1004*/ 	.word	0x00000000
        /*1008*/ 	.short	0x010a
        /*100a*/ 	.byte	0x3f
	.zero		1


	//   ....[55]....
        /*100c*/ 	.word	0x000103b0
        /*1010*/ 	.word	0x00000009
        /*1014*/ 	.word	0x00000000
        /*1018*/ 	.short	0x010a
        /*101a*/ 	.byte	0x3f
	.zero		1


	//   ....[56]....
        /*101c*/ 	.word	0x00010440
        /*1020*/ 	.word	0x00000006
        /*1024*/ 	.word	0x00000000
        /*1028*/ 	.short	0x010a
        /*102a*/ 	.byte	0x3f
	.zero		1


	//   ....[57]....
        /*102c*/ 	.word	0x000104d0
        /*1030*/ 	.word	0x00000009
        /*1034*/ 	.word	0x00000000
        /*1038*/ 	.short	0x010a
        /*103a*/ 	.byte	0x3f
	.zero		1


	//   ....[58]....
        /*103c*/ 	.word	0x00010560
        /*1040*/ 	.word	0x00000006
        /*1044*/ 	.word	0x00000000
        /*1048*/ 	.short	0x010a
        /*104a*/ 	.byte	0x3f
	.zero		1


	//   ....[59]....
        /*104c*/ 	.word	0x000105f0
        /*1050*/ 	.word	0x00000009
        /*1054*/ 	.word	0x00000000
        /*1058*/ 	.short	0x010a
        /*105a*/ 	.byte	0x3f
	.zero		1


	//   ....[60]....
        /*105c*/ 	.word	0x00010680
        /*1060*/ 	.word	0x00000006
        /*1064*/ 	.word	0x00000000
        /*1068*/ 	.short	0x010a
        /*106a*/ 	.byte	0x3f
	.zero		1


	//   ....[61]....
        /*106c*/ 	.word	0x00010710
        /*1070*/ 	.word	0x00000009
        /*1074*/ 	.word	0x00000000
        /*1078*/ 	.short	0x010a
        /*107a*/ 	.byte	0x3f
	.zero		1


	//   ....[62]....
        /*107c*/ 	.word	0x000107a0
        /*1080*/ 	.word	0x00000006
        /*1084*/ 	.word	0x00000000
        /*1088*/ 	.short	0x010a
        /*108a*/ 	.byte	0x3f
	.zero		1


	//   ....[63]....
        /*108c*/ 	.word	0x00010830
        /*1090*/ 	.word	0x00000003
        /*1094*/ 	.word	0x00000000
        /*1098*/ 	.short	0x010a
        /*109a*/ 	.byte	0x3f
	.zero		1


	//   ....[64]....
        /*109c*/ 	.word	0x000108a0
        /*10a0*/ 	.word	0x00000003
        /*10a4*/ 	.word	0x00000000
        /*10a8*/ 	.short	0x010a
        /*10aa*/ 	.byte	0x3f
	.zero		1


	//   ....[65]....
        /*10ac*/ 	.word	0x00010910
        /*10b0*/ 	.word	0x00000000
        /*10b4*/ 	.word	0x00000000
        /*10b8*/ 	.short	0x010a
        /*10ba*/ 	.byte	0x3f
	.zero		1


	//   ....[66]....
        /*10bc*/ 	.word	0x000109f0
        /*10c0*/ 	.word	0x0000000d
        /*10c4*/ 	.word	0x00000090
        /*10c8*/ 	.short	0x010a
        /*10ca*/ 	.byte	0x3f
	.zero		1


	//   ....[67]....
        /*10cc*/ 	.word	0x00010ad0
        /*10d0*/ 	.word	0x00000007
        /*10d4*/ 	.word	0x00000000
        /*10d8*/ 	.short	0x010a
        /*10da*/ 	.byte	0x3f
	.zero		1


	//   ....[68]....
        /*10dc*/ 	.word	0x00010b20
        /*10e0*/ 	.word	0x00000009
        /*10e4*/ 	.word	0x00000000
        /*10e8*/ 	.short	0x010a
        /*10ea*/ 	.byte	0x3f
	.zero		1


	//   ....[69]....
        /*10ec*/ 	.word	0x00010b70
        /*10f0*/ 	.word	0x00000006
        /*10f4*/ 	.word	0x00000000
        /*10f8*/ 	.short	0x010a
        /*10fa*/ 	.byte	0x3f
	.zero		1


	//   ....[70]....
        /*10fc*/ 	.word	0x00010bc0
        /*1100*/ 	.word	0x00000009
        /*1104*/ 	.word	0x00000000
        /*1108*/ 	.short	0x010a
        /*110a*/ 	.byte	0x3f
	.zero		1


	//   ....[71]....
        /*110c*/ 	.word	0x00010c10
        /*1110*/ 	.word	0x00000006
        /*1114*/ 	.word	0x00000000
        /*1118*/ 	.short	0x010a
        /*111a*/ 	.byte	0x3f
	.zero		1


	//   ....[72]....
        /*111c*/ 	.word	0x00010c60
        /*1120*/ 	.word	0x00000009
        /*1124*/ 	.word	0x00000000
        /*1128*/ 	.short	0x010a
        /*112a*/ 	.byte	0x3f
	.zero		1


	//   ....[73]....
        /*112c*/ 	.word	0x00010cb0
        /*1130*/ 	.word	0x00000006
        /*1134*/ 	.word	0x00000000
        /*1138*/ 	.short	0x010a
        /*113a*/ 	.byte	0x3f
	.zero		1


	//   ....[74]....
        /*113c*/ 	.word	0x00010d00
        /*1140*/ 	.word	0x00000009
        /*1144*/ 	.word	0x00000000
        /*1148*/ 	.short	0x010a
        /*114a*/ 	.byte	0x3f
	.zero		1


	//   ....[75]....
        /*114c*/ 	.word	0x00010d50
        /*1150*/ 	.word	0x00000006
        /*1154*/ 	.word	0x00000000
        /*1158*/ 	.short	0x010a
        /*115a*/ 	.byte	0x3f
	.zero		1


	//   ....[76]....
        /*115c*/ 	.word	0x00010da0
        /*1160*/ 	.word	0x00000009
        /*1164*/ 	.word	0x00000000
        /*1168*/ 	.short	0x010a
        /*116a*/ 	.byte	0x3f
	.zero		1


	//   ....[77]....
        /*116c*/ 	.word	0x00010df0
        /*1170*/ 	.word	0x00000006
        /*1174*/ 	.word	0x00000000
        /*1178*/ 	.short	0x010a
        /*117a*/ 	.byte	0x3f
	.zero		1


	//   ....[78]....
        /*117c*/ 	.word	0x00010e40
        /*1180*/ 	.word	0x00000009
        /*1184*/ 	.word	0x00000000
        /*1188*/ 	.short	0x010a
        /*118a*/ 	.byte	0x3f
	.zero		1


	//   ....[79]....
        /*118c*/ 	.word	0x00010e90
        /*1190*/ 	.word	0x00000006
        /*1194*/ 	.word	0x00000000
        /*1198*/ 	.short	0x010a
        /*119a*/ 	.byte	0x3f
	.zero		1


	//   ....[80]....
        /*119c*/ 	.word	0x00010ee0
        /*11a0*/ 	.word	0x00000009
        /*11a4*/ 	.word	0x00000000
        /*11a8*/ 	.short	0x010a
        /*11aa*/ 	.byte	0x3f
	.zero		1


	//   ....[81]....
        /*11ac*/ 	.word	0x00010f30
        /*11b0*/ 	.word	0x00000006
        /*11b4*/ 	.word	0x00000000
        /*11b8*/ 	.short	0x010a
        /*11ba*/ 	.byte	0x3f
	.zero		1


	//   ....[82]....
        /*11bc*/ 	.word	0x00010f80
        /*11c0*/ 	.word	0x00000009
        /*11c4*/ 	.word	0x00000000
        /*11c8*/ 	.short	0x010a
        /*11ca*/ 	.byte	0x3f
	.zero		1


	//   ....[83]....
        /*11cc*/ 	.word	0x00010fd0
        /*11d0*/ 	.word	0x00000006
        /*11d4*/ 	.word	0x00000000
        /*11d8*/ 	.short	0x010a
        /*11da*/ 	.byte	0x3f
	.zero		1


	//----- nvinfo : EIATTR_NUM_MBARRIERS
	.align		4
.L_30:
        /*11dc*/ 	.byte	0x03, 0x38
        /*11de*/ 	.short	0x0026


	//----- nvinfo : EIATTR_EXIT_INSTR_OFFSETS
	.align		4
        /*11e0*/ 	.byte	0x04, 0x1c
        /*11e2*/ 	.short	(.L_32 - .L_31)


	//   ....[0]....
.L_31:
        /*11e4*/ 	.word	0x00000830


	//   ....[1]....
        /*11e8*/ 	.word	0x00001180


	//   ....[2]....
        /*11ec*/ 	.word	0x0000e9c0


	//   ....[3]....
        /*11f0*/ 	.word	0x0000f010


	//   ....[4]....
        /*11f4*/ 	.word	0x00010880


	//----- nvinfo : EIATTR_MAX_THREADS
	.align		4
.L_32:
        /*11f8*/ 	.byte	0x04, 0x05
        /*11fa*/ 	.short	(.L_34 - .L_33)
.L_33:
        /*11fc*/ 	.word	0x00000180
        /*1200*/ 	.word	0x00000001
        /*1204*/ 	.word	0x00000001


	//----- nvinfo : EIATTR_CRS_STACK_SIZE
	.align		4
.L_34:
        /*1208*/ 	.byte	0x04, 0x1e
        /*120a*/ 	.short	(.L_36 - .L_35)
.L_35:
        /*120c*/ 	.word	0x00000000


	//----- nvinfo : EIATTR_CBANK_PARAM_SIZE
	.align		4
.L_36:
        /*1210*/ 	.byte	0x03, 0x19
        /*1212*/ 	.short	0x0470


	//----- nvinfo : EIATTR_PARAM_CBANK
	.align		4
        /*1214*/ 	.byte	0x04, 0x0a
        /*1216*/ 	.short	(.L_38 - .L_37)
	.align		4
.L_37:
        /*1218*/ 	.word	index@(.nv.constant0._ZN7cutlass13device_kernelINS_4gemm6kernel13GemmUniversalIN4cute5tupleIJiiiiEEENS1_10collective13CollectiveMmaINS1_37MainloopSm90TmaGmmaWarpSpecializedFP8ILi18ENS5_IJNS4_1CILi1EEESB_SB_EEENS1_35KernelTmaWarpSpecializedCooperativeEEENS5_IJNSA_ILi128EEENSA_ILi256EEENSA_ILi32EEEEEENS_12float_e5m2_tENS5_IJlSB_lEEESJ_SK_NS4_8TiledMMAINS4_8MMA_AtomIJNS4_4SM904GMMA31MMA_64x256x32_F32E5M2E5M2_SS_TNILNSO_7ScaleInE1ELSQ_1EEEEEENS4_6LayoutINS5_IJNSA_ILi2EEESB_SB_EEENS5_IJSB_NSA_ILi0EEESW_EEEEENS5_IJNS4_10UnderscoreESZ_SZ_EEEEENS4_13SM90_TMA_LOADENS4_14ComposedLayoutINS4_7SwizzleILi1ELi4ELi3EEENS4_18smem_ptr_flag_bitsILi8EEENST_INS5_IJNSA_ILi8EEESH_EEENS5_IJSH_SB_EEEEEEEvNS4_8identityES12_S1C_vS1D_EENS_8epilogue10collective6detail29Sm90TmaWarpSpecializedAdapterINS1G_15DefaultEpilogueISJ_SK_SK_NS1F_6thread17LinearCombinationISJ_Li1EffLNS1K_9ScaleType4KindE0ELNS_15FloatRoundStyleE2ESJ_EENS1_15EpilogueDefaultEEEEEvvEEEEvNT_6ParamsE)
        /*121c*/ 	.short	0x0210
        /*121e*/ 	.short	0x0470


	//----- nvinfo : EIATTR_SW_WAR
	.align		4
.L_38:
        /*1220*/ 	.byte	0x04, 0x36
        /*1222*/ 	.short	(.L_40 - .L_39)
.L_39:
        /*1224*/ 	.word	0x00000008
.L_40:


//--------------------- .nv.callgraph             --------------------------
	.section	.nv.callgraph,"",@"SHT_CUDA_CALLGRAPH"
	.align	4
	.sectionentsize	8
	.align		4
        /*0000*/ 	.word	0x00000000
	.align		4
        /*0004*/ 	.word	0xffffffff
	.align		4
        /*0008*/ 	.word	0x00000000
	.align		4
        /*000c*/ 	.word	0xfffffffe
	.align		4
        /*0010*/ 	.word	0x00000000
	.align		4
        /*0014*/ 	.word	0xfffffffd
	.align		4
        /*0018*/ 	.word	0x00000000
	.align		4
        /*001c*/ 	.word	0xfffffffc


//--------------------- .nv.constant4             --------------------------
	.section	.nv.constant4,"a",@progbits
	.align	8
	.align		8
.nv.constant4:
        /*0000*/ 	.dword	_ZN40_INTERNAL_b3b1d194_4_k_cu_04540e5a_300964cuda3std3__45__cpo5beginE
	.align		8
        /*0008*/ 	.dword	_ZN40_INTERNAL_b3b1d194_4_k_cu_04540e5a_300964cuda3std3__45__cpo3endE
	.align		8
        /*0010*/ 	.dword	_ZN40_INTERNAL_b3b1d194_4_k_cu_04540e5a_300964cuda3std3__45__cpo6cbeginE
	.align		8
        /*0018*/ 	.dword	_ZN40_INTERNAL_b3b1d194_4_k_cu_04540e5a_300964cuda3std3__45__cpo4cendE
	.align		8
        /*0020*/ 	.dword	_ZN40_INTERNAL_b3b1d194_4_k_cu_04540e5a_300964cuda3std3__442_GLOBAL__N__b3b1d194_4_k_cu_04540e5a_300966ignoreE
	.align		8
        /*0028*/ 	.dword	_ZN40_INTERNAL_b3b1d194_4_k_cu_04540e5a_300964cuda3std3__419piecewise_constructE
	.align		8
        /*0030*/ 	.dword	_ZN40_INTERNAL_b3b1d194_4_k_cu_04540e5a_300964cuda3std3__48in_placeE
	.align		8
        /*0038*/ 	.dword	_ZN40_INTERNAL_b3b1d194_4_k_cu_04540e5a_300964cuda3std6ranges3__45__cpo4swapE
	.align		8
        /*0040*/ 	.dword	_ZN40_INTERNAL_b3b1d194_4_k_cu_04540e5a_300964cuda3std6ranges3__45__cpo9iter_moveE
	.align		8
        /*0048*/ 	.dword	_ZN40_INTERNAL_b3b1d194_4_k_cu_04540e5a_300964cute7productE
	.align		8
        /*0050*/ 	.dword	_ZN40_INTERNAL_b3b1d194_4_k_cu_04540e5a_300964cute1_E


//--------------------- .text._ZN7cutlass13device_kernelINS_4gemm6kernel13GemmUniversalIN4cute5tupleIJiiiiEEENS1_10collective13CollectiveMmaINS1_37MainloopSm90TmaGmmaWarpSpecializedFP8ILi18ENS5_IJNS4_1CILi1EEESB_SB_EEENS1_35KernelTmaWarpSpecializedCooperativeEEENS5_IJNSA_ILi128EEENSA_ILi256EEENSA_ILi32EEEEEENS_12float_e5m2_tENS5_IJlSB_lEEESJ_SK_NS4_8TiledMMAINS4_8MMA_AtomIJNS4_4SM904GMMA31MMA_64x256x32_F32E5M2E5M2_SS_TNILNSO_7ScaleInE1ELSQ_1EEEEEENS4_6LayoutINS5_IJNSA_ILi2EEESB_SB_EEENS5_IJSB_NSA_ILi0EEESW_EEEEENS5_IJNS4_10UnderscoreESZ_SZ_EEEEENS4_13SM90_TMA_LOADENS4_14ComposedLayoutINS4_7SwizzleILi1ELi4ELi3EEENS4_18smem_ptr_flag_bitsILi8EEENST_INS5_IJNSA_ILi8EEESH_EEENS5_IJSH_SB_EEEEEEEvNS4_8identityES12_S1C_vS1D_EENS_8epilogue10collective6detail29Sm90TmaWarpSpecializedAdapterINS1G_15DefaultEpilogueISJ_SK_SK_NS1F_6thread17LinearCombinationISJ_Li1EffLNS1K_9ScaleType4KindE0ELNS_15FloatRoundStyleE2ESJ_EENS1_15EpilogueDefaultEEEEEvvEEEEvNT_6ParamsE --------------------------
	.section	.text._ZN7cutlass13device_kernelINS_4gemm6kernel13GemmUniversalIN4cute5tupleIJiiiiEEENS1_10collective13CollectiveMmaINS1_37MainloopSm90TmaGmmaWarpSpecializedFP8ILi18ENS5_IJNS4_1CILi1EEESB_SB_EEENS1_35KernelTmaWarpSpecializedCooperativeEEENS5_IJNSA_ILi128EEENSA_ILi256EEENSA_ILi32EEEEEENS_12float_e5m2_tENS5_IJlSB_lEEESJ_SK_NS4_8TiledMMAINS4_8MMA_AtomIJNS4_4SM904GMMA31MMA_64x256x32_F32E5M2E5M2_SS_TNILNSO_7ScaleInE1ELSQ_1EEEEEENS4_6LayoutINS5_IJNSA_ILi2EEESB_SB_EEENS5_IJSB_NSA_ILi0EEESW_EEEEENS5_IJNS4_10UnderscoreESZ_SZ_EEEEENS4_13SM90_TMA_LOADENS4_14ComposedLayoutINS4_7SwizzleILi1ELi4ELi3EEENS4_18smem_ptr_flag_bitsILi8EEENST_INS5_IJNSA_ILi8EEESH_EEENS5_IJSH_SB_EEEEEEEvNS4_8identityES12_S1C_vS1D_EENS_8epilogue10collective6detail29Sm90TmaWarpSpecializedAdapterINS1G_15DefaultEpilogueISJ_SK_SK_NS1F_6thread17LinearCombinationISJ_Li1EffLNS1K_9ScaleType4KindE0ELNS_15FloatRoundStyleE2ESJ_EENS1_15EpilogueDefaultEEEEEvvEEEEvNT_6ParamsE,"ax",@progbits
	.align	128
.text._ZN7cutlass13device_kernelINS_4gemm6kernel13GemmUniversalIN4cute5tupleIJiiiiEEENS1_10collective13CollectiveMmaINS1_37MainloopSm90TmaGmmaWarpSpecializedFP8ILi18ENS5_IJNS4_1CILi1EEESB_SB_EEENS1_35KernelTmaWarpSpecializedCooperativeEEENS5_IJNSA_ILi128EEENSA_ILi256EEENSA_ILi32EEEEEENS_12float_e5m2_tENS5_IJlSB_lEEESJ_SK_NS4_8TiledMMAINS4_8MMA_AtomIJNS4_4SM904GMMA31MMA_64x256x32_F32E5M2E5M2_SS_TNILNSO_7ScaleInE1ELSQ_1EEEEEENS4_6LayoutINS5_IJNSA_ILi2EEESB_SB_EEENS5_IJSB_NSA_ILi0EEESW_EEEEENS5_IJNS4_10UnderscoreESZ_SZ_EEEEENS4_13SM90_TMA_LOADENS4_14ComposedLayoutINS4_7SwizzleILi1ELi4ELi3EEENS4_18smem_ptr_flag_bitsILi8EEENST_INS5_IJNSA_ILi8EEESH_EEENS5_IJSH_SB_EEEEEEEvNS4_8identityES12_S1C_vS1D_EENS_8epilogue10collective6detail29Sm90TmaWarpSpecializedAdapterINS1G_15DefaultEpilogueISJ_SK_SK_NS1F_6thread17LinearCombinationISJ_Li1EffLNS1K_9ScaleType4KindE0ELNS_15FloatRoundStyleE2ESJ_EENS1_15EpilogueDefaultEEEEEvvEEEEvNT_6ParamsE:
        .type           _ZN7cutlass13device_kernelINS_4gemm6kernel13GemmUniversalIN4cute5tupleIJiiiiEEENS1_10collective13CollectiveMmaINS1_37MainloopSm90TmaGmmaWarpSpecializedFP8ILi18ENS5_IJNS4_1CILi1EEESB_SB_EEENS1_35KernelTmaWarpSpecializedCooperativeEEENS5_IJNSA_ILi128EEENSA_ILi256EEENSA_ILi32EEEEEENS_12float_e5m2_tENS5_IJlSB_lEEESJ_SK_NS4_8TiledMMAINS4_8MMA_AtomIJNS4_4SM904GMMA31MMA_64x256x32_F32E5M2E5M2_SS_TNILNSO_7ScaleInE1ELSQ_1EEEEEENS4_6LayoutINS5_IJNSA_ILi2EEESB_SB_EEENS5_IJSB_NSA_ILi0EEESW_EEEEENS5_IJNS4_10UnderscoreESZ_SZ_EEEEENS4_13SM90_TMA_LOADENS4_14ComposedLayoutINS4_7SwizzleILi1ELi4ELi3EEENS4_18smem_ptr_flag_bitsILi8EEENST_INS5_IJNSA_ILi8EEESH_EEENS5_IJSH_SB_EEEEEEEvNS4_8identityES12_S1C_vS1D_EENS_8epilogue10collective6detail29Sm90TmaWarpSpecializedAdapterINS1G_15DefaultEpilogueISJ_SK_SK_NS1F_6thread17LinearCombinationISJ_Li1EffLNS1K_9ScaleType4KindE0ELNS_15FloatRoundStyleE2ESJ_EENS1_15EpilogueDefaultEEEEEvvEEEEvNT_6ParamsE,@function
        .size           _ZN7cutlass13device_kernelINS_4gemm6kernel13GemmUniversalIN4cute5tupleIJiiiiEEENS1_10collective13CollectiveMmaINS1_37MainloopSm90TmaGmmaWarpSpecializedFP8ILi18ENS5_IJNS4_1CILi1EEESB_SB_EEENS1_35KernelTmaWarpSpecializedCooperativeEEENS5_IJNSA_ILi128EEENSA_ILi256EEENSA_ILi32EEEEEENS_12float_e5m2_tENS5_IJlSB_lEEESJ_SK_NS4_8TiledMMAINS4_8MMA_AtomIJNS4_4SM904GMMA31MMA_64x256x32_F32E5M2E5M2_SS_TNILNSO_7ScaleInE1ELSQ_1EEEEEENS4_6LayoutINS5_IJNSA_ILi2EEESB_SB_EEENS5_IJSB_NSA_ILi0EEESW_EEEEENS5_IJNS4_10UnderscoreESZ_SZ_EEEEENS4_13SM90_TMA_LOADENS4_14ComposedLayoutINS4_7SwizzleILi1ELi4ELi3EEENS4_18smem_ptr_flag_bitsILi8EEENST_INS5_IJNSA_ILi8EEESH_EEENS5_IJSH_SB_EEEEEEEvNS4_8identityES12_S1C_vS1D_EENS_8epilogue10collective6detail29Sm90TmaWarpSpecializedAdapterINS1G_15DefaultEpilogueISJ_SK_SK_NS1F_6thread17LinearCombinationISJ_Li1EffLNS1K_9ScaleType4KindE0ELNS_15FloatRoundStyleE2ESJ_EENS1_15EpilogueDefaultEEEEEvvEEEEvNT_6ParamsE,(.L_x_358 - _ZN7cutlass13device_kernelINS_4gemm6kernel13GemmUniversalIN4cute5tupleIJiiiiEEENS1_10collective13CollectiveMmaINS1_37MainloopSm90TmaGmmaWarpSpecializedFP8ILi18ENS5_IJNS4_1CILi1EEESB_SB_EEENS1_35KernelTmaWarpSpecializedCooperativeEEENS5_IJNSA_ILi128EEENSA_ILi256EEENSA_ILi32EEEEEENS_12float_e5m2_tENS5_IJlSB_lEEESJ_SK_NS4_8TiledMMAINS4_8MMA_AtomIJNS4_4SM904GMMA31MMA_64x256x32_F32E5M2E5M2_SS_TNILNSO_7ScaleInE1ELSQ_1EEEEEENS4_6LayoutINS5_IJNSA_ILi2EEESB_SB_EEENS5_IJSB_NSA_ILi0EEESW_EEEEENS5_IJNS4_10UnderscoreESZ_SZ_EEEEENS4_13SM90_TMA_LOADENS4_14ComposedLayoutINS4_7SwizzleILi1ELi4ELi3EEENS4_18smem_ptr_flag_bitsILi8EEENST_INS5_IJNSA_ILi8EEESH_EEENS5_IJSH_SB_EEEEEEEvNS4_8identityES12_S1C_vS1D_EENS_8epilogue10collective6detail29Sm90TmaWarpSpecializedAdapterINS1G_15DefaultEpilogueISJ_SK_SK_NS1F_6thread17LinearCombinationISJ_Li1EffLNS1K_9ScaleType4KindE0ELNS_15FloatRoundStyleE2ESJ_EENS1_15EpilogueDefaultEEEEEvvEEEEvNT_6ParamsE)
        .other          _ZN7cutlass13device_kernelINS_4gemm6kernel13GemmUniversalIN4cute5tupleIJiiiiEEENS1_10collective13CollectiveMmaINS1_37MainloopSm90TmaGmmaWarpSpecializedFP8ILi18ENS5_IJNS4_1CILi1EEESB_SB_EEENS1_35KernelTmaWarpSpecializedCooperativeEEENS5_IJNSA_ILi128EEENSA_ILi256EEENSA_ILi32EEEEEENS_12float_e5m2_tENS5_IJlSB_lEEESJ_SK_NS4_8TiledMMAINS4_8MMA_AtomIJNS4_4SM904GMMA31MMA_64x256x32_F32E5M2E5M2_SS_TNILNSO_7ScaleInE1ELSQ_1EEEEEENS4_6LayoutINS5_IJNSA_ILi2EEESB_SB_EEENS5_IJSB_NSA_ILi0EEESW_EEEEENS5_IJNS4_10UnderscoreESZ_SZ_EEEEENS4_13SM90_TMA_LOADENS4_14ComposedLayoutINS4_7SwizzleILi1ELi4ELi3EEENS4_18smem_ptr_flag_bitsILi8EEENST_INS5_IJNSA_ILi8EEESH_EEENS5_IJSH_SB_EEEEEEEvNS4_8identityES12_S1C_vS1D_EENS_8epilogue10collective6detail29Sm90TmaWarpSpecializedAdapterINS1G_15DefaultEpilogueISJ_SK_SK_NS1F_6thread17LinearCombinationISJ_Li1EffLNS1K_9ScaleType4KindE0ELNS_15FloatRoundStyleE2ESJ_EENS1_15EpilogueDefaultEEEEEvvEEEEvNT_6ParamsE,@"STO_CUDA_ENTRY STV_DEFAULT"
_ZN7cutlass13device_kernelINS_4gemm6kernel13GemmUniversalIN4cute5tupleIJiiiiEEENS1_10collective13CollectiveMmaINS1_37MainloopSm90TmaGmmaWarpSpecializedFP8ILi18ENS5_IJNS4_1CILi1EEESB_SB_EEENS1_35KernelTmaWarpSpecializedCooperativeEEENS5_IJNSA_ILi128EEENSA_ILi256EEENSA_ILi32EEEEEENS_12float_e5m2_tENS5_IJlSB_lEEESJ_SK_NS4_8TiledMMAINS4_8MMA_AtomIJNS4_4SM904GMMA31MMA_64x256x32_F32E5M2E5M2_SS_TNILNSO_7ScaleInE1ELSQ_1EEEEEENS4_6LayoutINS5_IJNSA_ILi2EEESB_SB_EEENS5_IJSB_NSA_ILi0EEESW_EEEEENS5_IJNS4_10UnderscoreESZ_SZ_EEEEENS4_13SM90_TMA_LOADENS4_14ComposedLayoutINS4_7SwizzleILi1ELi4ELi3EEENS4_18smem_ptr_flag_bitsILi8EEENST_INS5_IJNSA_ILi8EEESH_EEENS5_IJSH_SB_EEEEEEEvNS4_8identityES12_S1C_vS1D_EENS_8epilogue10collective6detail29Sm90TmaWarpSpecializedAdapterINS1G_15DefaultEpilogueISJ_SK_SK_NS1F_6thread17LinearCombinationISJ_Li1EffLNS1K_9ScaleType4KindE0ELNS_15FloatRoundStyleE2ESJ_EENS1_15EpilogueDefaultEEEEEvvEEEEvNT_6ParamsE:
[----:B------:R-:W0:Y:S02]  /*0000*/  LDC R1, c[0x0][0x28] ;  /* 0x00000a00ff017b82 */ /* 0x000e240000000800 */
[----:B0-----:R-:W-:Y:S01]  /*0010*/  VIADD R1, R1, 0xffffff00 ;  /* 0xffffff0001017836 */ /* 0x001fe20000000000 */
[----:B------:R-:W0:Y:S01]  /*0020*/  S2R R2, SR_TID.X ;  /* 0x0000000000027919 */ /* 0x000e220000002100 */
[----:B------:R-:W-:Y:S01]  /*0030*/  ELECT P0, URZ, PT ;  /* 0x00000000003f782f */ /* 0x000fe20003800000 */
[----:B------:R-:W-:Y:S01]  /*0040*/  BSSY B0, `(.L_x_0) ;  /* 0x0000015000007945 */ /* 0x000fe20003800000 */
[--C-:B0-----:R-:W-:Y:S02]  /*0050*/  SHF.R.U32.HI R0, RZ, 0x5, R2.reuse ;  /* 0x00000005ff007819 */ /* 0x101fe40000011602 */
[----:B------:R-:W-:-:S03]  /*0060*/  SHF.R.U32.HI R2, RZ, 0x7, R2 ;  /* 0x00000007ff027819 */ /* 0x000fc60000011602 */
[----:B------:R-:W0:Y:S04]  /*0070*/  SHFL.IDX PT, R3, R0, RZ, 0x1f ;  /* 0x00001fff00037589 */ /* 0x000e2800000e0000 */
[----:B------:R-:W1:Y:S01]  /*0080*/  SHFL.IDX PT, R2, R2, RZ, 0x1f ;  /* 0x00001fff02027589 */ /* 0x000e6200000e0000 */
[----:B0-----:R-:W-:Y:S02]  /*0090*/  R2UR UR4, R3 ;  /* 0x00000000030472ca */ /* 0x001fe400000e0000 */
[----:B-1----:R-:W-:-:S11]  /*00a0*/  R2UR UR6, R2 ;  /* 0x00000000020672ca */ /* 0x002fd600000e0000 */
[----:B------:R-:W-:Y:S02]  /*00b0*/  USHF.R.S32.HI UR5, URZ, 0x1f, UR4 ;  /* 0x0000001f3f057899 */ /* 0x000fe40008011404 */
[----:B------:R-:W-:Y:S02]  /*00c0*/  ISETP.NE.OR P0, PT, RZ, UR4, !P0 ;  /* 0x00000004ff007c0c */ /* 0x000fe4000c705670 */
[----:B------:R-:W-:-:S04]  /*00d0*/  ULEA.HI UR5, UR5, UR4, URZ, 0x2 ;  /* 0x0000000405057291 */ /* 0x000fc8000f8f103f */
[----:B------:R-:W-:-:S04]  /*00e0*/  ULOP3.LUT UR5, UR5, 0xfffffffc, URZ, 0xc0, !UPT ;  /* 0xfffffffc05057892 */ /* 0x000fc8000f8ec03f */
[----:B------:R-:W-:-:S03]  /*00f0*/  UIADD3 UR8, UR4, -UR5, URZ ;  /* 0x8000000504087290 */ /* 0x000fc6000fffe03f */
[----:B------:R-:W-:Y:S09]  /*0100*/  @P0 BRA `(.L_x_1) ;  /* 0x0000000000200947 */ /* 0x000ff20003800000 */
[----:B------:R-:W-:Y:S02]  /*0110*/  ULDC.64 UR4, c[0x0][0x198] ;  /* 0x0000660000047ab9 */ /* 0x000fe40000000a00 */
[----:B------:R-:W-:Y:S02]  /*0120*/  UIADD3 UR10, UP0, UR4, 0xf0, URZ ;  /* 0x000000f0040a7890 */ /* 0x000fe4000ff1e03f */
[----:B------:R-:W-:Y:S02]  /*0130*/  UIADD3 UR4, UP1, UR4, 0x1f0, URZ ;  /* 0x000001f004047890 */ /* 0x000fe4000ff3e03f */
[----:B------:R-:W-:Y:S02]  /*0140*/  UIADD3.X UR11, URZ, UR5, URZ, UP0, !UPT ;  /* 0x000000053f0b7290 */ /* 0x000fe400087fe43f */
[----:B------:R-:W-:-:S07]  /*0150*/  UIADD3.X UR5, URZ, UR5, URZ, UP1, !UPT ;  /* 0x000000053f057290 */ /* 0x000fce0008ffe43f */
[----:B------:R0:W-:Y:S02]  /*0160*/  UTMACCTL.PF [UR10] ;  /* 0x000000000a0079b9 */ /* 0x0001e40008040000 */
[----:B------:R0:W-:Y:S02]  /*0170*/  UTMACCTL.PF [UR4] ;  /* 0x00000000040079b9 */ /* 0x0001e40008040000 */
[----:B0-----:R-:W-:Y:S01]  /*0180*/  NOP ;  /* 0x0000000000007918 */ /* 0x001fe20000000000 */
.L_x_1:
[----:B------:R-:W-:Y:S05]  /*0190*/  BSYNC B0 ;  /* 0x0000000000007941 */ /* 0x000fea0003800000 */
.L_x_0:
[----:B------:R-:W0:Y:S01]  /*01a0*/  SHFL.IDX PT, R2, R0, RZ, 0x1f ;  /* 0x00001fff00027589 */ /* 0x000e2200000e0000 */
[----:B------:R-:W-:Y:S01]  /*01b0*/  UISETP.NE.AND UP0, UPT, UR8, 0x3, UPT ;  /* 0x000000030800788c */ /* 0x000fe2000bf05270 */
[----:B------:R-:W-:Y:S01]  /*01c0*/  ISETP.NE.AND P1, PT, RZ, UR6, PT ;  /* 0x00000006ff007c0c */ /* 0x000fe2000bf25270 */
[----:B------:R-:W-:Y:S02]  /*01d0*/  UIADD3 UR10, UR6, -0x1, URZ ;  /* 0xffffffff060a7890 */ /* 0x000fe4000fffe03f */
[----:B------:R-:W-:Y:S02]  /*01e0*/  UISETP.EQ.OR UP0, UPT, UR8, URZ, !UP0 ;  /* 0x0000003f0800728c */ /* 0x000fe4000c702670 */
[----:B------:R-:W-:Y:S02]  /*01f0*/  UISETP.GE.U32.AND UP1, UPT, UR10, 0x2, UPT ;  /* 0x000000020a00788c */ /* 0x000fe4000bf26070 */
[----:B------:R-:W-:-:S04]  /*0200*/  UISETP.EQ.AND UP0, UPT, UR6, URZ, UP0 ;  /* 0x0000003f0600728c */ /* 0x000fc80008702270 */
[----:B------:R-:W-:-:S04]  /*0210*/  USEL UR13, URZ, 0x1, !UP0 ;  /* 0x000000013f0d7887 */ /* 0x000fc8000c000000 */
[----:B------:R-:W-:Y:S01]  /*0220*/  USEL UR13, UR13, 0x2, UP1 ;  /* 0x000000020d0d7887 */ /* 0x000fe20008800000 */
[----:B0-----:R-:W-:-:S13]  /*0230*/  ISETP.NE.AND P0, PT, R2, RZ, PT ;  /* 0x000000ff0200720c */ /* 0x001fda0003f05270 */
[----:B------:R-:W-:Y:S05]  /*0240*/  @P0 BRA `(.L_x_2) ;  /* 0x0000000000d40947 */ /* 0x000fea0003800000 */
[----:B------:R-:W-:Y:S01]  /*0250*/  ELECT P0, URZ, PT ;  /* 0x00000000003f782f */ /* 0x000fe20003800000 */
[----:B------:R-:W-:-:S12]  /*0260*/  BSSY B0, `(.L_x_2) ;  /* 0x0000033000007945 */ /* 0x000fd80003800000 */
[----:B------:R-:W-:Y:S05]  /*0270*/  @!P0 BRA `(.L_x_3) ;  /* 0x0000000000c48947 */ /* 0x000fea0003800000 */
[----:B------:R-:W0:Y:S01]  /*0280*/  S2UR UR9, SR_CgaCtaId ;  /* 0x00000000000979c3 */ /* 0x000e220000008800 */
[----:B------:R-:W-:Y:S01]  /*0290*/  UMOV UR4, 0x400 ;  /* 0x0000040000047882 */ /* 0x000fe20000000000 */
[----:B------:R-:W-:Y:S01]  /*02a0*/  UMOV UR5, 0x1 ;  /* 0x0000000100057882 */ /* 0x000fe20000000000 */
[----:B------:R-:W-:Y:S02]  /*02b0*/  UMOV UR6, 0x100 ;  /* 0x0000010000067882 */ /* 0x000fe40000000000 */
[----:B------:R-:W-:-:S04]  /*02c0*/  UIADD3 UR6, -UR6, 0x100000, URZ ;  /* 0x0010000006067890 */ /* 0x000fc8000fffe13f */
[----:B------:R-:W-:Y:S02]  /*02d0*/  USHF.L.U32 UR7, UR6, 0xb, URZ ;  /* 0x0000000b06077899 */ /* 0x000fe4000800063f */
[----:B------:R-:W-:Y:S02]  /*02e0*/  USHF.L.U32 UR6, UR6, 0x1, URZ ;  /* 0x0000000106067899 */ /* 0x000fe4000800063f */
[----:B0-----:R-:W-:Y:S02]  /*02f0*/  ULEA UR9, UR9, UR4, 0x18 ;  /* 0x0000000409097291 */ /* 0x001fe4000f8ec03f */
[----:B------:R-:W-:-:S04]  /*0300*/  UIADD3 UR4, -UR5, 0x100000, URZ ;  /* 0x0010000005047890 */ /* 0x000fc8000fffe13f */
[----:B------:R-:W-:Y:S02]  /*0310*/  USHF.L.U32 UR5, UR4, 0xb, URZ ;  /* 0x0000000b04057899 */ /* 0x000fe4000800063f */
[----:B------:R-:W-:Y:S01]  /*0320*/  USHF.L.U32 UR4, UR4, 0x1, URZ ;  /* 0x0000000104047899 */ /* 0x000fe2000800063f */
[----:B------:R-:W0:Y:S11]  /*0330*/  FENCE.VIEW.ASYNC.S ;  /* 0x00000000000073c6 */ /* 0x000e360000000000 */
[----:B0-----:R0:W1:Y:S01]  /*0340*/  SYNCS.EXCH.64 URZ, [UR9], UR4 ;  /* 0x00000004093f75b2 */ /* 0x0010620008000100 */
[----:B------:R0:W2:Y:S01]  /*0350*/  SYNCS.EXCH.64 URZ, [UR9+0x90], UR6 ;  /* 0x00009006093f75b2 */ /* 0x0000a20008000100 */
[----:B------:R0:W3:Y:S01]  /*0360*/  SYNCS.EXCH.64 URZ, [UR9+0x8], UR4 ;  /* 0x00000804093f75b2 */ /* 0x0000e20008000100 */
[----:B------:R0:W4:Y:S01]  /*0370*/  SYNCS.EXCH.64 URZ, [UR9+0x98], UR6 ;  /* 0x00009806093f75b2 */ /* 0x0001220008000100 */
[----:B------:R0:W0:Y:S01]  /*0380*/  SYNCS.EXCH.64 URZ, [UR9+0x10], UR4 ;  /* 0x00001004093f75b2 */ /* 0x0000220008000100 */
        /* <DEDUP_REMOVED lines=31> */
[----:B-1234-:R-:W-:Y:S01]  /*0580*/  NOP ;  /* 0x0000000000007918 */ /* 0x01efe20000000000 */
.L_x_3:
[----:B0-----:R-:W-:Y:S05]  /*0590*/  BSYNC B0 ;  /* 0x0000000000007941 */ /* 0x001fea0003800000 */
.L_x_2:
[----:B------:R-:W0:Y:S01]  /*05a0*/  SHFL.IDX PT, R0, R0, RZ, 0x1f ;  /* 0x00001fff00007589 */ /* 0x000e2200000e0000 */
[----:B------:R-:W1:Y:S01]  /*05b0*/  LDC R2, c[0x0][0x65c] ;  /* 0x00019700ff027b82 */ /* 0x000e620000000800 */
[----:B------:R-:W-:Y:S01]  /*05c0*/  ELECT P0, URZ, PT ;  /* 0x00000000003f782f */ /* 0x000fe20003800000 */
[----:B------:R-:W-:Y:S01]  /*05d0*/  IMAD.MOV.U32 R3, RZ, RZ, RZ ;  /* 0x000000ffff037224 */ /* 0x000fe200078e00ff */
[----:B------:R-:W-:Y:S01]  /*05e0*/  UMOV UR4, 0x20 ;  /* 0x0000002000047882 */ /* 0x000fe20000000000 */
[----:B------:R-:W-:Y:S01]  /*05f0*/  NOP ;  /* 0x0000000000007918 */ /* 0x000fe20000000000 */
[----:B------:R-:W-:Y:S01]  /*0600*/  NOP ;  /* 0x0000000000007918 */ /* 0x000fe20000000000 */
[----:B0-----:R-:W-:Y:S02]  /*0610*/  ISETP.NE.OR P0, PT, R0, RZ, !P0 ;  /* 0x000000ff0000720c */ /* 0x001fe40004705670 */
[----:B-1----:R-:W-:Y:S01]  /*0620*/  ISETP.NE.AND P2, PT, R2, 0x1, PT ;  /* 0x000000010200780c */ /* 0x002fe20003f45270 */
[----:B------:R-:W0:Y:S01]  /*0630*/  S2R R0, SR_CTAID.Y ;  /* 0x0000000000007919 */ /* 0x000e220000002600 */
[----:B------:R-:W1:Y:S09]  /*0640*/  S2R R2, SR_CTAID.X ;  /* 0x0000000000027919 */ /* 0x000e720000002500 */
[----:B------:R-:W-:Y:S01]  /*0650*/  VOTEU.ALL UP0, P0 ;  /* 0x00000000003f7886 */ /* 0x000fe20000000000 */
[----:B------:R-:W-:Y:S01]  /*0660*/  VOTEU.ALL UP1, P0 ;  /* 0x00000000003f7886 */ /* 0x000fe20000020000 */
[----:B------:R-:W1:Y:S01]  /*0670*/  @P2 LDC R7, c[0x0][0x10] ;  /* 0x00000400ff072b82 */ /* 0x000e620000000800 */
[----:B------:R-:W-:-:S02]  /*0680*/  @P2 IMAD.MOV.U32 R5, RZ, RZ, RZ ;  /* 0x000000ffff052224 */ /* 0x000fc400078e00ff */
[----:B------:R-:W-:Y:S01]  /*0690*/  @P2 IMAD.MOV.U32 R11, RZ, RZ, RZ ;  /* 0x000000ffff0b2224 */ /* 0x000fe200078e00ff */
[----:B------:R-:W-:Y:S01]  /*06a0*/  @!UP0 UMOV UR6, 0x400 ;  /* 0x0000040000068882 */ /* 0x000fe20000000000 */
[----:B------:R-:W-:-:S04]  /*06b0*/  @!UP0 UIADD3 UR4, -UR4, 0x100000, URZ ;  /* 0x0010000004048890 */ /* 0x000fc8000fffe13f */
[----:B------:R-:W-:Y:S02]  /*06c0*/  @!UP0 USHF.L.U32 UR5, UR4, 0xb, URZ ;  /* 0x0000000b04058899 */ /* 0x000fe4000800063f */
[----:B------:R-:W-:Y:S01]  /*06d0*/  @!UP0 USHF.L.U32 UR4, UR4, 0x1, URZ ;  /* 0x0000000104048899 */ /* 0x000fe2000800063f */
[----:B------:R-:W2:Y:S08]  /*06e0*/  @!P2 LDC R9, c[0x0][0xc] ;  /* 0x00000300ff09ab82 */ /* 0x000eb00000000800 */
[----:B------:R-:W3:Y:S01]  /*06f0*/  @!UP0 S2UR UR7, SR_CgaCtaId ;  /* 0x00000000000789c3 */ /* 0x000ee20000008800 */
[----:B0-----:R-:W-:-:S04]  /*0700*/  @P2 IMAD.MOV.U32 R4, RZ, RZ, R0 ;  /* 0x000000ffff042224 */ /* 0x001fc800078e0000 */
[----:B-1----:R-:W-:-:S04]  /*0710*/  @P2 IMAD.WIDE.U32 R6, R2, R7, R4 ;  /* 0x0000000702062225 */ /* 0x002fc800078e0004 */
[----:B------:R-:W-:Y:S02]  /*0720*/  @P2 IMAD.MOV.U32 R16, RZ, RZ, R6 ;  /* 0x000000ffff102224 */ /* 0x000fe400078e0006 */
[----:B------:R-:W-:Y:S02]  /*0730*/  @P2 IMAD.IADD R17, R7, 0x1, R11 ;  /* 0x0000000107112824 */ /* 0x000fe400078e020b */
[----:B--2---:R-:W-:-:S04]  /*0740*/  @!P2 IMAD.WIDE.U32 R4, R9, R0, R2 ;  /* 0x000000000904a225 */ /* 0x004fc800078e0002 */
[----:B------:R-:W-:Y:S02]  /*0750*/  @!P2 IMAD.MOV.U32 R16, RZ, RZ, R4 ;  /* 0x000000ffff10a224 */ /* 0x000fe400078e0004 */
[----:B------:R-:W-:Y:S01]  /*0760*/  @!P2 IMAD.MOV.U32 R17, RZ, RZ, R5 ;  /* 0x000000ffff11a224 */ /* 0x000fe200078e0005 */
[----:B---3--:R-:W-:Y:S02]  /*0770*/  @!UP0 ULEA UR6, UR7, UR6, 0x18 ;  /* 0x0000000607068291 */ /* 0x008fe4000f8ec03f */
[----:B------:R0:W-:Y:S01]  /*0780*/  STL [R1+0x7c], R16 ;  /* 0x00007c1001007387 */ /* 0x0001e20000100800 */
[----:B------:R-:W-:-:S03]  /*0790*/  VOTEU.ALL UP0, P0 ;  /* 0x00000000003f7886 */ /* 0x000fc60000000000 */
[----:B------:R0:W-:Y:S04]  /*07a0*/  STL [R1+0x78], R17 ;  /* 0x0000781101007387 */ /* 0x0001e80000100800 */
[----:B------:R-:W1:Y:S02]  /*07b0*/  FENCE.VIEW.ASYNC.S ;  /* 0x00000000000073c6 */ /* 0x000e640000000000 */
[----:B-1----:R0:W1:Y:S01]  /*07c0*/  @!UP0 SYNCS.EXCH.64 URZ, [UR6+0x130], UR4 ;  /* 0x00013004063f85b2 */ /* 0x0020620008000100 */
[----:B------:R0:W1:Y:S01]  /*07d0*/  @!UP1 SYNCS.EXCH.64 URZ, [UR6+0x138], UR4 ;  /* 0x00013804063f95b2 */ /* 0x0000620008000100 */
[----:B------:R-:W-:Y:S01]  /*07e0*/  NOP ;  /* 0x0000000000007918 */ /* 0x000fe20000000000 */
[----:B-1----:R-:W-:Y:S06]  /*07f0*/  BAR.SYNC.DEFER_BLOCKING 0x0 ;  /* 0x0000000000007b1d */ /* 0x002fec0000010000 */
[----:B0-----:R-:W-:Y:S05]  /*0800*/  @!P1 BRA `(.L_x_4) ;  /* 0x000000e000709947 */ /* 0x001fea0003800000 */
[----:B------:R-:W-:-:S06]  /*0810*/  UISETP.GT.U32.AND UP0, UPT, UR10, 0x1, UPT ;  /* 0x000000010a00788c */ /* 0x000fcc000bf04070 */
[----:B------:R-:W-:-:S13]  /*0820*/  PLOP3.LUT P0, PT, PT, PT, UP0, 0x80, 0x0 ;  /* 0x000000000000781c */ /* 0x000fda0003f0f008 */
[----:B------:R-:W-:Y:S05]  /*0830*/  @P0 EXIT ;  /* 0x000000000000094d */ /* 0x000fea0003800000 */
[----:B------:R-:W-:Y:S01]  /*0840*/  IMAD.MOV.U32 R6, RZ, RZ, -0x1 ;  /* 0xffffffffff067424 */ /* 0x000fe200078e00ff */
[----:B------:R-:W-:Y:S01]  /*0850*/  ULDC.64 UR4, c[0x0][0x650] ;  /* 0x0001940000047ab9 */ /* 0x000fe20000000a00 */
[----:B------:R-:W-:Y:S01]  /*0860*/  IMAD.MOV.U32 R5, RZ, RZ, -0x1 ;  /* 0xffffffffff057424 */ /* 0x000fe200078e00ff */
[----:B------:R-:W-:Y:S01]  /*0870*/  ISETP.GE.U32.AND P0, PT, R16, UR4, PT ;  /* 0x0000000410007c0c */ /* 0x000fe2000bf06070 */
[----:B------:R-:W-:Y:S01]  /*0880*/  UMOV UR22, 0xffffffff ;  /* 0xffffffff00167882 */ /* 0x000fe20000000000 */
[----:B------:R0:W-:Y:S01]  /*0890*/  STL [R1+0x84], R6 ;  /* 0x0000840601007387 */ /* 0x0001e20000100800 */
[----:B------:R-:W-:Y:S02]  /*08a0*/  PRMT R4, RZ, 0x7610, R4 ;  /* 0x00007610ff047816 */ /* 0x000fe40000000004 */
[----:B------:R-:W-:Y:S01]  /*08b0*/  ISETP.GE.U32.AND.EX P0, PT, R17, UR5, PT, P0 ;  /* 0x0000000511007c0c */ /* 0x000fe2000bf06100 */
[----:B------:R0:W-:-:S12]  /*08c0*/  STL [R1+0x80], R5 ;  /* 0x0000800501007387 */ /* 0x0001d80000100800 */
[----:B0-----:R-:W-:Y:S05]  /*08d0*/  @P0 BRA `(.L_x_5) ;  /* 0x0000000400680947 */ /* 0x001fea0003800000 */
[----:B------:R-:W0:Y:S01]  /*08e0*/  LDC.64 R12, c[0x0][0x628] ;  /* 0x00018a00ff0c7b82 */ /* 0x000e220000000a00 */
[----:B------:R-:W-:Y:S02]  /*08f0*/  IMAD.MOV.U32 R4, RZ, RZ, R16 ;  /* 0x000000ffff047224 */ /* 0x000fe400078e0010 */
[----:B------:R-:W-:-:S05]  /*0900*/  IMAD.MOV.U32 R5, RZ, RZ, R17 ;  /* 0x000000ffff057224 */ /* 0x000fca00078e0011 */
[----:B------:R-:W1:Y:S08]  /*0910*/  LDC R10, c[0x0][0x630] ;  /* 0x00018c00ff0a7b82 */ /* 0x000e700000000800 */
[----:B------:R-:W2:Y:S01]  /*0920*/  LDC.64 R14, c[0x0][0x620] ;  /* 0x00018800ff0e7b82 */ /* 0x000ea20000000a00 */
[----:B0-----:R-:W-:-:S04]  /*0930*/  ISETP.NE.U32.AND P0, PT, R12, RZ, PT ;  /* 0x000000ff0c00720c */ /* 0x001fc80003f05070 */
[----:B------:R-:W-:-:S13]  /*0940*/  ISETP.NE.AND.EX P0, PT, R13, RZ, PT, P0 ;  /* 0x000000ff0d00720c */ /* 0x000fda0003f05300 */
[----:B-12---:R-:W-:Y:S05]  /*0950*/  @!P0 BRA `(.L_x_6) ;  /* 0x0000000000288947 */ /* 0x006fea0003800000 */
[----:B------:R-:W0:Y:S02]  /*0960*/  LDC R9, c[0x0][0x634] ;  /* 0x00018d00ff097b82 */ /* 0x000e240000000800 */
[----:B0-----:R-:W-:-:S05]  /*0970*/  IADD3 R9, P0, R16, R9, RZ ;  /* 0x0000000910097210 */ /* 0x001fca0007f1e0ff */
[----:B------:R-:W-:-:S04]  /*0980*/  IMAD.X R11, RZ, RZ, R17, P0 ;  /* 0x000000ffff0b7224 */ /* 0x000fc800000e0611 */
[----:B------:R-:W-:-:S04]  /*0990*/  IMAD.WIDE.U32 R4, R11, R12, RZ ;  /* 0x0000000c0b047225 */ /* 0x000fc800078e00ff */
[----:B------:R-:W-:-:S04]  /*09a0*/  IMAD.WIDE.U32 R6, P0, R9, R13, R4 ;  /* 0x0000000d09067225 */ /* 0x000fc80007800004 */
[----:B------:R-:W-:-:S04]  /*09b0*/  IMAD.WIDE.U32 R4, R9, R12, RZ ;  /* 0x0000000c09047225 */ /* 0x000fc800078e00ff */
[----:B------:R-:W-:Y:S01]  /*09c0*/  IMAD.X R9, RZ, RZ, RZ, P0 ;  /* 0x000000ffff097224 */ /* 0x000fe200000e06ff */
[----:B------:R-:W-:Y:S01]  /*09d0*/  IADD3 RZ, P0, R5, R6, RZ ;  /* 0x0000000605ff7210 */ /* 0x000fe20007f1e0ff */
[----:B------:R-:W-:-:S04]  /*09e0*/  IMAD.MOV.U32 R8, RZ, RZ, R7 ;  /* 0x000000ffff087224 */ /* 0x000fc800078e0007 */
[----:B------:R-:W-:-:S08]  /*09f0*/  IMAD.WIDE.U32.X R4, R11, R13, R8, P0 ;  /* 0x0000000d0b047225 */ /* 0x000fd000000e0408 */
.L_x_6:
[-CC-:B------:R-:W-:Y:S01]  /*0a00*/  SHF.R.U64 R24, R4, R10.reuse, R5.reuse ;  /* 0x0000000a04187219 */ /* 0x180fe20000001205 */
[----:B------:R-:W0:Y:S01]  /*0a10*/  LDC R8, c[0x0][0x618] ;  /* 0x00018600ff087b82 */ /* 0x000e220000000800 */
[----:B------:R-:W-:Y:S01]  /*0a20*/  SHF.R.U32.HI R4, RZ, R10, R5 ;  /* 0x0000000aff047219 */ /* 0x000fe20000011605 */
[----:B------:R-:W-:Y:S01]  /*0a30*/  ULDC UR4, c[0x0][0x150] ;  /* 0x0000540000047ab9 */ /* 0x000fe20000000800 */
[----:B------:R-:W-:Y:S01]  /*0a40*/  IADD3 R9, P0, RZ, -R24, RZ ;  /* 0x80000018ff097210 */ /* 0x000fe20007f1e0ff */
[----:B------:R-:W-:Y:S01]  /*0a50*/  IMAD.MOV.U32 R5, RZ, RZ, R17 ;  /* 0x000000ffff057224 */ /* 0x000fe200078e0011 */
[----:B------:R-:W-:-:S03]  /*0a60*/  I2FP.F32.U32 R3, R2 ;  /* 0x0000000200037245 */ /* 0x000fc60000201000 */
[----:B------:R-:W1:Y:S01]  /*0a70*/  LDC.64 R18, c[0x0][0x640] ;  /* 0x00019000ff127b82 */ /* 0x000e620000000a00 */
[----:B------:R-:W-:Y:S02]  /*0a80*/  IMAD.X R11, RZ, RZ, ~R4, P0 ;  /* 0x000000ffff0b7224 */ /* 0x000fe400000e0e04 */
[----:B------:R-:W-:Y:S01]  /*0a90*/  FMUL R3, R3, UR4 ;  /* 0x0000000403037c20 */ /* 0x000fe20008400000 */
[----:B------:R-:W-:Y:S01]  /*0aa0*/  IMAD.MOV.U32 R4, RZ, RZ, R16 ;  /* 0x000000ffff047224 */ /* 0x000fe200078e0010 */
[----:B------:R-:W-:Y:S01]  /*0ab0*/  ULDC UR4, c[0x0][0x154] ;  /* 0x0000550000047ab9 */ /* 0x000fe20000000800 */
[-C--:B------:R-:W-:Y:S02]  /*0ac0*/  IMAD R6, R11, R14.reuse, RZ ;  /* 0x0000000e0b067224 */ /* 0x080fe400078e02ff */
[C---:B------:R-:W-:Y:S01]  /*0ad0*/  IMAD.WIDE.U32 R4, R9.reuse, R14, R4 ;  /* 0x0000000e09047225 */ /* 0x040fe200078e0004 */
[----:B------:R-:W2:Y:S01]  /*0ae0*/  LDC R10, c[0x0][0x608] ;  /* 0x00018200ff0a7b82 */ /* 0x000ea20000000800 */
[----:B------:R-:W3:Y:S02]  /*0af0*/  F2I.U32.TRUNC.NTZ R3, R3 ;  /* 0x0000000300037305 */ /* 0x000ee4000020f000 */
[----:B------:R-:W-:-:S04]  /*0b00*/  IMAD R9, R9, R15, R6 ;  /* 0x0000000f09097224 */ /* 0x000fc800078e0206 */
[----:B------:R-:W-:Y:S01]  /*0b10*/  IMAD.IADD R5, R5, 0x1, R9 ;  /* 0x0000000105057824 */ /* 0x000fe200078e0209 */
[----:B------:R-:W4:Y:S01]  /*0b20*/  LDC R7, c[0x0][0x144] ;  /* 0x00005100ff077b82 */ /* 0x000f220000000800 */
[----:B------:R-:W-:-:S03]  /*0b30*/  IMAD.MOV.U32 R9, RZ, RZ, 0x1 ;  /* 0x00000001ff097424 */ /* 0x000fc600078e00ff */
[----:B0-----:R-:W-:Y:S02]  /*0b40*/  SHF.R.U64 R12, R4, R8, R5 ;  /* 0x00000008040c7219 */ /* 0x001fe40000001205 */
[----:B------:R-:W-:Y:S02]  /*0b50*/  I2FP.F32.U32 R4, R0 ;  /* 0x0000000000047245 */ /* 0x000fe40000201000 */
[----:B------:R-:W0:Y:S01]  /*0b60*/  LDC R14, c[0x0][0x658] ;  /* 0x00019600ff0e7b82 */ /* 0x000e220000000800 */
[----:B-1----:R-:W-:Y:S01]  /*0b70*/  ISETP.NE.U32.AND P0, PT, R18, RZ, PT ;  /* 0x000000ff1200720c */ /* 0x002fe20003f05070 */
[----:B---3--:R-:W-:Y:S02]  /*0b80*/  IMAD.MOV R6, RZ, RZ, -R3 ;  /* 0x000000ffff067224 */ /* 0x008fe400078e0a03 */
[----:B------:R-:W-:Y:S01]  /*0b90*/  FMUL R4, R4, UR4 ;  /* 0x0000000404047c20 */ /* 0x000fe20008400000 */
[----:B------:R-:W-:Y:S01]  /*0ba0*/  SHF.R.U32.HI R3, RZ, R8, R5 ;  /* 0x00000008ff037219 */ /* 0x000fe20000011605 */
[----:B------:R-:W-:Y:S01]  /*0bb0*/  IMAD.MOV.U32 R5, RZ, RZ, -0x1 ;  /* 0xffffffffff057424 */ /* 0x000fe200078e00ff */
[----:B------:R-:W-:Y:S01]  /*0bc0*/  ISETP.NE.AND.EX P0, PT, R19, RZ, PT, P0 ;  /* 0x000000ff1300720c */ /* 0x000fe20003f05300 */
[----:B------:R1:W3:Y:S01]  /*0bd0*/  F2I.U32.TRUNC.NTZ R11, R4 ;  /* 0x00000004000b7305 */ /* 0x0002e2000020f000 */
[----:B------:R-:W1:Y:S01]  /*0be0*/  LDC R13, c[0x0][0x148] ;  /* 0x00005200ff0d7b82 */ /* 0x000e620000000800 */
[----:B--2---:R-:W-:-:S02]  /*0bf0*/  SHF.R.U64 R23, R12, R10, R3 ;  /* 0x0000000a0c177219 */ /* 0x004fc40000001203 */
[----:B------:R-:W-:-:S05]  /*0c00*/  SHF.R.U32.HI R3, RZ, R10, R3 ;  /* 0x0000000aff037219 */ /* 0x000fca0000011603 */
[----:B------:R-:W2:Y:S01]  /*0c10*/  LDC R17, c[0x0][0x600] ;  /* 0x00018000ff117b82 */ /* 0x000ea20000000800 */
[----:B----4-:R-:W-:-:S07]  /*0c20*/  IMAD R8, R7, R6, R2 ;  /* 0x0000000607087224 */ /* 0x010fce00078e0202 */
[----:B------:R-:W4:Y:S01]  /*0c30*/  LDC R16, c[0x0][0x648] ;  /* 0x00019200ff107b82 */ /* 0x000f220000000800 */
[-C--:B0-----:R-:W-:Y:S02]  /*0c40*/  SHF.L.U32 R2, R5, R14.reuse, RZ ;  /* 0x0000000e05027219 */ /* 0x081fe400000006ff */
[--C-:B------:R-:W-:Y:S02]  /*0c50*/  SHF.R.U64 R22, R23, R14, R3.reuse ;  /* 0x0000000e17167219 */ /* 0x100fe40000001203 */
[----:B------:R-:W-:Y:S02]  /*0c60*/  LOP3.LUT R10, RZ, R2, RZ, 0x33, !PT ;  /* 0x00000002ff0a7212 */ /* 0x000fe400078e33ff */
[-C--:B------:R-:W-:Y:S01]  /*0c70*/  SHF.R.U32.HI R3, RZ, R14.reuse, R3 ;  /* 0x0000000eff037219 */ /* 0x080fe20000011603 */
[----:B------:R-:W0:Y:S01]  /*0c80*/  LDC R21, c[0x0][0x638] ;  /* 0x00018e00ff157b82 */ /* 0x000e220000000800 */
[----:B------:R-:W-:Y:S01]  /*0c90*/  SHF.L.U32 R9, R9, R14, RZ ;  /* 0x0000000e09097219 */ /* 0x000fe200000006ff */
[----:B------:R-:W-:-:S06]  /*0ca0*/  IMAD.MOV.U32 R2, RZ, RZ, R22 ;  /* 0x000000ffff027224 */ /* 0x000fcc00078e0016 */
[----:B------:R-:W0:Y:S01]  /*0cb0*/  LDC R20, c[0x0][0x610] ;  /* 0x00018400ff147b82 */ /* 0x000e220000000800 */
[----:B-1-3--:R-:W-:Y:S05]  /*0cc0*/  @!P0 BRA `(.L_x_7) ;  /* 0x0000000000288947 */ /* 0x00afea0003800000 */
[----:B------:R-:W1:Y:S02]  /*0cd0*/  LDC R7, c[0x0][0x64c] ;  /* 0x00019300ff077b82 */ /* 0x000e640000000800 */
[----:B-1----:R-:W-:-:S05]  /*0ce0*/  IADD3 R7, P0, R22, R7, RZ ;  /* 0x0000000716077210 */ /* 0x002fca0007f1e0ff */
        /* <DEDUP_REMOVED lines=8> */
.L_x_7:
[----:B----4-:R-:W-:Y:S01]  /*0d70*/  SHF.R.U64 R2, R2, R16, R3 ;  /* 0x0000001002027219 */ /* 0x010fe20000001203 */
[----:B--2---:R-:W-:Y:S01]  /*0d80*/  VIADD R3, R17, 0xffffffff ;  /* 0xffffffff11037836 */ /* 0x004fe20000000000 */
[----:B------:R-:W-:Y:S01]  /*0d90*/  LOP3.LUT R10, R23, R10, RZ, 0xc0, !PT ;  /* 0x0000000a170a7212 */ /* 0x000fe200078ec0ff */
[----:B------:R-:W-:Y:S01]  /*0da0*/  IMAD.MOV R11, RZ, RZ, -R11 ;  /* 0x000000ffff0b7224 */ /* 0x000fe200078e0a0b */
[----:B------:R-:W-:Y:S01]  /*0db0*/  R2UR UR22, R24 ;  /* 0x00000000181672ca */ /* 0x000fe200000e0000 */
[----:B------:R-:W-:Y:S01]  /*0dc0*/  IMAD.MOV R4, RZ, RZ, -R2 ;  /* 0x000000ffff047224 */ /* 0x000fe200078e0a02 */
[----:B------:R-:W-:Y:S01]  /*0dd0*/  LOP3.LUT R3, R12, R3, RZ, 0xc0, !PT ;  /* 0x000000030c037212 */ /* 0x000fe200078ec0ff */
[----:B------:R-:W-:Y:S02]  /*0de0*/  @P2 IMAD R8, R13, R11, R0 ;  /* 0x0000000b0d082224 */ /* 0x000fe400078e0200 */
[----:B------:R-:W-:Y:S02]  /*0df0*/  IMAD R9, R9, R2, R10 ;  /* 0x0000000209097224 */ /* 0x000fe400078e020a */
[----:B0-----:R-:W-:-:S02]  /*0e00*/  IMAD R0, R4, R21, R22 ;  /* 0x0000001504007224 */ /* 0x001fc400078e0216 */
[----:B------:R-:W-:Y:S02]  /*0e10*/  IMAD R8, R9, R20, R8 ;  /* 0x0000001409087224 */ /* 0x000fe400078e0208 */
[----:B------:R-:W-:Y:S02]  /*0e20*/  IMAD R3, R0, R17, R3 ;  /* 0x0000001100037224 */ /* 0x000fe400078e0203 */
[----:B------:R-:W-:-:S03]  /*0e30*/  IMAD.MOV.U32 R4, RZ, RZ, 0x1 ;  /* 0x00000001ff047424 */ /* 0x000fc600078e00ff */
[----:B------:R-:W-:Y:S02]  /*0e40*/  SEL R2, R3, R8, !P2 ;  /* 0x0000000803027207 */ /* 0x000fe40005000000 */
[----:B------:R-:W-:-:S03]  /*0e50*/  SEL R0, R8, R3, !P2 ;  /* 0x0000000308007207 */ /* 0x000fc60005000000 */
[----:B------:R0:W-:Y:S04]  /*0e60*/  STL [R1+0x80], R2 ;  /* 0x0000800201007387 */ /* 0x0001e80000100800 */
[----:B------:R0:W-:Y:S02]  /*0e70*/  STL [R1+0x84], R0 ;  /* 0x0000840001007387 */ /* 0x0001e40000100800 */
.L_x_5:
[----:B------:R-:W-:-:S08]  /*0e80*/  NOP ;  /* 0x0000000000007918 */ /* 0x000fd00000000000 */
[----:B------:R-:W1:Y:S02]  /*0e90*/  USETMAXREG.TRY_ALLOC.CTAPOOL UP0, 0xe8 ;  /* 0x000000e8000079c8 */ /* 0x000e640008000600 */
[----:B-1----:R-:W-:-:S13]  /*0ea0*/  PLOP3.LUT P0, PT, PT, PT, UP0, 0x80, 0x0 ;  /* 0x000000000000781c */ /* 0x002fda0003f0f008 */
[----:B------:R-:W-:Y:S05]  /*0eb0*/  @!P0 BRA `(.L_x_5) ;  /* 0xfffffffc00f08947 */ /* 0x000fea000383ffff */
[----:B------:R-:W-:Y:S01]  /*0ec0*/  ULDC.64 UR4, c[0x0][0x598] ;  /* 0x0001660000047ab9 */ /* 0x000fe20000000a00 */
[----:B------:R-:W-:Y:S01]  /*0ed0*/  ULDC.64 UR18, c[0x0][0x208] ;  /* 0x0000820000127ab9 */ /* 0x000fe20000000a00 */
[----:B------:R-:W-:-:S04]  /*0ee0*/  ISETP.NE.U32.AND P0, PT, RZ, UR4, PT ;  /* 0x00000004ff007c0c */ /* 0x000fc8000bf05070 */
[----:B------:R-:W-:-:S13]  /*0ef0*/  ISETP.NE.AND.EX P0, PT, RZ, UR5, PT, P0 ;  /* 0x00000005ff007c0c */ /* 0x000fda000bf05300 */
[----:B------:R-:W-:Y:S05]  /*0f00*/  @!P0 BRA `(.L_x_8) ;  /* 0x0000000000208947 */ /* 0x000fea0003800000 */
[----:B0-----:R-:W0:Y:S02]  /*0f10*/  LDC.64 R2, c[0x0][0x598] ;  /* 0x00016600ff027b82 */ /* 0x001e240000000a00 */
[----:B0-----:R-:W2:Y:S02]  /*0f20*/  LDG.E.64 R2, desc[UR18][R2.64] ;  /* 0x0000001202027981 */ /* 0x001ea4000c1e1b00 */
[----:B--2---:R-:W-:-:S04]  /*0f30*/  ISETP.NE.U32.AND P0, PT, R2, RZ, PT ;  /* 0x000000ff0200720c */ /* 0x004fc80003f05070 */
[----:B------:R-:W-:-:S13]  /*0f40*/  ISETP.NE.AND.EX P0, PT, R3, RZ, PT, P0 ;  /* 0x000000ff0300720c */ /* 0x000fda0003f05300 */
[----:B------:R-:W-:Y:S05]  /*0f50*/  @!P0 BRA `(.L_x_8) ;  /* 0x00000000000c8947 */ /* 0x000fea0003800000 */
[----:B------:R-:W2:Y:S02]  /*0f60*/  LD.E R2, desc[UR18][R2.64] ;  /* 0x0000001202027980 */ /* 0x000ea4000c101900 */
[----:B--2---:R-:W-:Y:S01]  /*0f70*/  R2UR UR20, R2 ;  /* 0x00000000021472ca */ /* 0x004fe200000e0000 */
[----:B------:R-:W-:-:S14]  /*0f80*/  BRA `(.L_x_9) ;  /* 0x0000000000247947 */ /* 0x000fdc0003800000 */
.L_x_8:
[----:B------:R-:W-:Y:S02]  /*0f90*/  ULDC.64 UR4, c[0x0][0x588] ;  /* 0x0001620000047ab9 */ /* 0x000fe40000000a00 */
[----:B------:R-:W-:-:S04]  /*0fa0*/  ISETP.NE.U32.AND P0, PT, RZ, UR4, PT ;  /* 0x00000004ff007c0c */ /* 0x000fc8000bf05070 */
[----:B------:R-:W-:-:S13]  /*0fb0*/  ISETP.NE.AND.EX P0, PT, RZ, UR5, PT, P0 ;  /* 0x00000005ff007c0c */ /* 0x000fda000bf05300 */
[----:B------:R-:W-:Y:S05]  /*0fc0*/  @!P0 BRA `(.L_x_10) ;  /* 0x0000000000108947 */ /* 0x000fea0003800000 */
[----:B0-----:R-:W0:Y:S02]  /*0fd0*/  LDC.64 R2, c[0x0][0x588] ;  /* 0x00016200ff027b82 */ /* 0x001e240000000a00 */
[----:B0-----:R-:W2:Y:S02]  /*0fe0*/  LDG.E R2, desc[UR18][R2.64] ;  /* 0x0000001202027981 */ /* 0x001ea4000c1e1900 */
[----:B--2---:R-:W-:Y:S01]  /*0ff0*/  R2UR UR20, R2 ;  /* 0x00000000021472ca */ /* 0x004fe200000e0000 */
[----:B------:R-:W-:-:S14]  /*1000*/  BRA `(.L_x_9) ;  /* 0x0000000000047947 */ /* 0x000fdc0003800000 */
.L_x_10:
[----:B------:R-:W-:-:S05]  /*1010*/  ULDC UR20, c[0x0][0x580] ;  /* 0x0001600000147ab9 */ /* 0x000fca0000000800 */
.L_x_9:
[----:B------:R-:W-:Y:S02]  /*1020*/  ULDC.64 UR4, c[0x0][0x5a0] ;  /* 0x0001680000047ab9 */ /* 0x000fe40000000a00 */
        /* <DEDUP_REMOVED lines=11> */
.L_x_11:
        /* <DEDUP_REMOVED lines=8> */
.L_x_13:
[----:B------:R-:W-:-:S05]  /*1160*/  ULDC UR21, c[0x0][0x584] ;  /* 0x0001610000157ab9 */ /* 0x000fca0000000800 */
.L_x_12:
[----:B------:R-:W-:-:S13]  /*1170*/  LOP3.LUT P0, RZ, R4, 0xff, RZ, 0xc0, !PT ;  /* 0x000000ff04ff7812 */ /* 0x000fda000780c0ff */
[----:B------:R-:W-:Y:S05]  /*1180*/  @!P0 EXIT ;  /* 0x000000000000894d */ /* 0x000fea0003800000 */
[----:B------:R-:W-:Y:S01]  /*1190*/  ULDC UR4, c[0x0][0x28c] ;  /* 0x0000a30000047ab9 */ /* 0x000fe20000000800 */
[----:B------:R-:W-:Y:S02]  /*11a0*/  ULOP3.LUT UR23, UR13, 0x1, URZ, 0xfc, !UPT ;  /* 0x000000010d177892 */ /* 0x000fe4000f8efc3f */
[----:B------:R-:W-:-:S04]  /*11b0*/  UIADD3 UR4, UR4, 0x1f, URZ ;  /* 0x0000001f04047890 */ /* 0x000fc8000fffe03f */
[----:B------:R-:W-:-:S04]  /*11c0*/  USHF.R.S32.HI UR5, URZ, 0x1f, UR4 ;  /* 0x0000001f3f057899 */ /* 0x000fc80008011404 */
[----:B------:R-:W-:-:S03]  /*11d0*/  ULEA.HI UR5, UR5, UR4, URZ, 0x5 ;  /* 0x0000000405057291 */ /* 0x000fc6000f8f283f */
[----:B------:R-:W-:Y:S01]  /*11e0*/  UMOV UR4, URZ ;  /* 0x0000003f00047c82 */ /* 0x000fe20008000000 */
[----:B------:R-:W-:-:S03]  /*11f0*/  USHF.R.S32.HI UR12, URZ, 0x5, UR5 ;  /* 0x000000053f0c7899 */ /* 0x000fc60008011405 */
[----:B------:R-:W-:-:S09]  /*1200*/  UMOV UR5, URZ ;  /* 0x0000003f00057c82 */ /* 0x000fd20008000000 */
.L_x_294:
[----:B0-----:R-:W0:Y:S01]  /*1210*/  S2R R0, SR_TID.X ;  /* 0x0000000000007919 */ /* 0x001e220000002100 */
[----:B-1----:R-:W1:Y:S01]  /*1220*/  S2UR UR11, SR_CgaCtaId ;  /* 0x00000000000b79c3 */ /* 0x002e620000008800 */
[----:B------:R-:W-:Y:S01]  /*1230*/  UMOV UR14, 0x400 ;  /* 0x00000400000e7882 */ /* 0x000fe20000000000 */
[----:B------:R-:W-:Y:S01]  /*1240*/  UMOV UR6, URZ ;  /* 0x0000003f00067c82 */ /* 0x000fe20008000000 */
[----:B------:R-:W-:Y:S01]  /*1250*/  STL [R1+0x74], RZ ;  /* 0x000074ff01007387 */ /* 0x000fe20000100800 */
[----:B------:R-:W-:Y:S01]  /*1260*/  UMOV UR7, URZ ;  /* 0x0000003f00077c82 */ /* 0x000fe20008000000 */
[----:B------:R-:W-:Y:S01]  /*1270*/  UMOV UR8, URZ ;  /* 0x0000003f00087c82 */ /* 0x000fe20008000000 */
[----:B------:R-:W-:Y:S01]  /*1280*/  UMOV UR16, UR5 ;  /* 0x0000000500107c82 */ /* 0x000fe20008000000 */
[----:B------:R-:W-:Y:S01]  /*1290*/  STL [R1+0x70], RZ ;  /* 0x000070ff01007387 */ /* 0x000fe20000100800 */
[----:B--2---:R-:W2:Y:S01]  /*12a0*/  LDC R2, c[0x0][0x28c] ;  /* 0x0000a300ff027b82 */ /* 0x004ea20000000800 */
[----:B------:R-:W-:-:S02]  /*12b0*/  CS2R R4, SRZ ;  /* 0x0000000000047805 */ /* 0x000fc4000001ff00 */
[----:B------:R-:W-:Y:S01]  /*12c0*/  CS2R R6, SRZ ;  /* 0x0000000000067805 */ /* 0x000fe2000001ff00 */
[----:B------:R-:W-:Y:S01]  /*12d0*/  STL [R1+0x6c], RZ ;  /* 0x00006cff01007387 */ /* 0x000fe20000100800 */
[----:B------:R-:W-:Y:S02]  /*12e0*/  CS2R R8, SRZ ;  /* 0x0000000000087805 */ /* 0x000fe4000001ff00 */
[----:B------:R-:W-:Y:S02]  /*12f0*/  CS2R R10, SRZ ;  /* 0x00000000000a7805 */ /* 0x000fe4000001ff00 */
[----:B------:R-:W-:Y:S01]  /*1300*/  CS2R R12, SRZ ;  /* 0x00000000000c7805 */ /* 0x000fe2000001ff00 */
[----:B------:R-:W-:Y:S01]  /*1310*/  STL [R1+0x68], RZ ;  /* 0x000068ff01007387 */ /* 0x000fe20000100800 */
[----:B------:R-:W-:Y:S02]  /*1320*/  CS2R R14, SRZ ;  /* 0x00000000000e7805 */ /* 0x000fe4000001ff00 */
[----:B------:R-:W-:-:S02]  /*1330*/  CS2R R16, SRZ ;  /* 0x0000000000107805 */ /* 0x000fc4000001ff00 */
[----:B------:R-:W-:Y:S01]  /*1340*/  CS2R R18, SRZ ;  /* 0x0000000000127805 */ /* 0x000fe2000001ff00 */
[----:B------:R-:W-:Y:S01]  /*1350*/  STL [R1+0x64], RZ ;  /* 0x000064ff01007387 */ /* 0x000fe20000100800 */
[----:B------:R-:W-:Y:S02]  /*1360*/  CS2R R20, SRZ ;  /* 0x0000000000147805 */ /* 0x000fe4000001ff00 */
[----:B------:R-:W-:Y:S02]  /*1370*/  CS2R R22, SRZ ;  /* 0x0000000000167805 */ /* 0x000fe4000001ff00 */
[----:B------:R-:W-:Y:S01]  /*1380*/  CS2R R152, SRZ ;  /* 0x0000000000987805 */ /* 0x000fe2000001ff00 */
[----:B------:R-:W-:Y:S01]  /*1390*/  STL [R1+0x60], RZ ;  /* 0x000060ff01007387 */ /* 0x000fe20000100800 */
[----:B-1----:R-:W-:Y:S01]  /*13a0*/  ULEA UR14, UR11, UR14, 0x18 ;  /* 0x0000000e0b0e7291 */ /* 0x002fe2000f8ec03f */
[----:B------:R-:W-:Y:S02]  /*13b0*/  CS2R R154, SRZ ;  /* 0x00000000009a7805 */ /* 0x000fe4000001ff00 */
[----:B------:R-:W-:Y:S01]  /*13c0*/  CS2R R156, SRZ ;  /* 0x00000000009c7805 */ /* 0x000fe2000001ff00 */
[----:B------:R-:W-:Y:S01]  /*13d0*/  STL [R1+0x5c], RZ ;  /* 0x00005cff01007387 */ /* 0x000fe20000100800 */
[----:B------:R-:W-:-:S02]  /*13e0*/  CS2R R158, SRZ ;  /* 0x00000000009e7805 */ /* 0x000fc4000001ff00 */
[----:B------:R-:W-:Y:S02]  /*13f0*/  CS2R R160, SRZ ;  /* 0x0000000000a07805 */ /* 0x000fe4000001ff00 */
[----:B------:R-:W-:Y:S02]  /*1400*/  CS2R R162, SRZ ;  /* 0x0000000000a27805 */ /* 0x000fe4000001ff00 */
[----:B0-----:R-:W-:Y:S01]  /*1410*/  LOP3.LUT R0, R0, 0x80, RZ, 0xc0, !PT ;  /* 0x0000008000007812 */ /* 0x001fe200078ec0ff */
[----:B------:R-:W-:Y:S01]  /*1420*/  STL [R1+0x58], RZ ;  /* 0x000058ff01007387 */ /* 0x000fe20000100800 */
[----:B--2---:R-:W-:Y:S02]  /*1430*/  ISETP.GE.AND P0, PT, R2, 0x1, PT ;  /* 0x000000010200780c */ /* 0x004fe40003f06270 */
[----:B------:R-:W-:Y:S02]  /*1440*/  CS2R R2, SRZ ;  /* 0x0000000000027805 */ /* 0x000fe4000001ff00 */
[----:B------:R-:W-:Y:S01]  /*1450*/  SHF.R.U32.HI R0, RZ, 0x7, R0 ;  /* 0x00000007ff007819 */ /* 0x000fe20000011600 */
[----:B------:R-:W-:Y:S01]  /*1460*/  STL [R1+0x54], RZ ;  /* 0x000054ff01007387 */ /* 0x000fe20000100800 */
[----:B------:R-:W-:-:S02]  /*1470*/  CS2R R164, SRZ ;  /* 0x0000000000a47805 */ /* 0x000fc4000001ff00 */
[----:B------:R-:W-:Y:S02]  /*1480*/  CS2R R166, SRZ ;  /* 0x0000000000a67805 */ /* 0x000fe4000001ff00 */
[----:B------:R-:W-:Y:S01]  /*1490*/  CS2R R168, SRZ ;  /* 0x0000000000a87805 */ /* 0x000fe2000001ff00 */
[----:B------:R-:W-:Y:S01]  /*14a0*/  STL [R1+0x50], RZ ;  /* 0x000050ff01007387 */ /* 0x000fe20000100800 */
[----:B------:R-:W-:Y:S02]  /*14b0*/  CS2R R170, SRZ ;  /* 0x0000000000aa7805 */ /* 0x000fe4000001ff00 */
[----:B------:R-:W-:Y:S02]  /*14c0*/  CS2R R172, SRZ ;  /* 0x0000000000ac7805 */ /* 0x000fe4000001ff00 */
[----:B------:R-:W-:Y:S01]  /*14d0*/  CS2R R174, SRZ ;  /* 0x0000000000ae7805 */ /* 0x000fe2000001ff00 */
[----:B------:R-:W0:Y:S01]  /*14e0*/  SHFL.IDX PT, R0, R0, RZ, 0x1f ;  /* 0x00001fff00007589 */ /* 0x000e2200000e0000 */
[----:B------:R-:W-:-:S02]  /*14f0*/  CS2R R176, SRZ ;  /* 0x0000000000b07805 */ /* 0x000fc4000001ff00 */
[----:B------:R-:W-:Y:S02]  /*1500*/  CS2R R178, SRZ ;  /* 0x0000000000b27805 */ /* 0x000fe4000001ff00 */
[----:B------:R-:W-:Y:S01]  /*1510*/  CS2R R180, SRZ ;  /* 0x0000000000b47805 */ /* 0x000fe2000001ff00 */
[----:B------:R1:W-:Y:S01]  /*1520*/  STL [R1+0x4c], RZ ;  /* 0x00004cff01007387 */ /* 0x0003e20000100800 */
[----:B------:R-:W-:Y:S02]  /*1530*/  CS2R R182, SRZ ;  /* 0x0000000000b67805 */ /* 0x000fe4000001ff00 */
[----:B------:R-:W-:Y:S02]  /*1540*/  CS2R R184, SRZ ;  /* 0x0000000000b87805 */ /* 0x000fe4000001ff00 */
[----:B------:R-:W-:Y:S01]  /*1550*/  CS2R R186, SRZ ;  /* 0x0000000000ba7805 */ /* 0x000fe2000001ff00 */
[----:B------:R1:W-:Y:S01]  /*1560*/  STL [R1+0x48], RZ ;  /* 0x000048ff01007387 */ /* 0x0003e20000100800 */
        /* <DEDUP_REMOVED lines=14> */
[----:B------:R-:W-:Y:S02]  /*1650*/  CS2R R210, SRZ ;  /* 0x0000000000d27805 */ /* 0x000fe4000001ff00 */
[----:B0-----:R-:W-:Y:S01]  /*1660*/  R2UR UR9, R0 ;  /* 0x00000000000972ca */ /* 0x001fe200000e0000 */
[----:B------:R1:W-:Y:S01]  /*1670*/  STL [R1+0x38], RZ ;  /* 0x000038ff01007387 */ /* 0x0003e20000100800 */
[----:B------:R-:W-:Y:S01]  /*1680*/  IMAD.MOV.U32 R0, RZ, RZ, RZ ;  /* 0x000000ffff007224 */ /* 0x000fe200078e00ff */
[----:B------:R-:W-:-:S02]  /*1690*/  CS2R R212, SRZ ;  /* 0x0000000000d47805 */ /* 0x000fc4000001ff00 */
[----:B------:R-:W-:Y:S01]  /*16a0*/  CS2R R214, SRZ ;  /* 0x0000000000d67805 */ /* 0x000fe2000001ff00 */
[----:B------:R1:W-:Y:S01]  /*16b0*/  STL [R1+0x34], RZ ;  /* 0x000034ff01007387 */ /* 0x0003e20000100800 */
[----:B------:R-:W-:Y:S02]  /*16c0*/  CS2R R216, SRZ ;  /* 0x0000000000d87805 */ /* 0x000fe4000001ff00 */
[----:B------:R-:W-:Y:S02]  /*16d0*/  CS2R R218, SRZ ;  /* 0x0000000000da7805 */ /* 0x000fe4000001ff00 */
[----:B------:R-:W-:Y:S01]  /*16e0*/  CS2R R220, SRZ ;  /* 0x0000000000dc7805 */ /* 0x000fe2000001ff00 */
[----:B------:R1:W-:Y:S01]  /*16f0*/  STL [R1+0x30], RZ ;  /* 0x000030ff01007387 */ /* 0x0003e20000100800 */
[----:B------:R-:W-:Y:S02]  /*1700*/  CS2R R222, SRZ ;  /* 0x0000000000de7805 */ /* 0x000fe4000001ff00 */
[----:B------:R-:W-:Y:S01]  /*1710*/  CS2R R224, SRZ ;  /* 0x0000000000e07805 */ /* 0x000fe2000001ff00 */
[----:B------:R-:W-:Y:S01]  /*1720*/  IMAD.MOV.U32 R226, RZ, RZ, RZ ;  /* 0x000000ffffe27224 */ /* 0x000fe200078e00ff */
[----:B------:R1:W-:Y:S01]  /*1730*/  STL [R1+0x2c], RZ ;  /* 0x00002cff01007387 */ /* 0x0003e20000100800 */
[----:B------:R-:W-:Y:S01]  /*1740*/  ULEA.HI UR10, UR9, UR9, URZ, 0x1 ;  /* 0x00000009090a7291 */ /* 0x000fe2000f8f083f */
[----:B------:R-:W-:Y:S01]  /*1750*/  IMAD.U32 R227, RZ, RZ, UR4 ;  /* 0x00000004ffe37e24 */ /* 0x000fe2000f8e00ff */
[----:B------:R-:W-:Y:S01]  /*1760*/  CS2R R24, SRZ ;  /* 0x0000000000187805 */ /* 0x000fe2000001ff00 */
[----:B------:R1:W-:Y:S01]  /*1770*/  STL [R1+0x28], RZ ;  /* 0x000028ff01007387 */ /* 0x0003e20000100800 */
[----:B------:R-:W-:Y:S01]  /*1780*/  ULOP3.LUT UR10, UR10, 0x1ffffe, URZ, 0xc0, !UPT ;  /* 0x001ffffe0a0a7892 */ /* 0x000fe2000f8ec03f */
[----:B------:R-:W-:-:S02]  /*1790*/  CS2R R26, SRZ ;  /* 0x00000000001a7805 */ /* 0x000fc4000001ff00 */
[----:B------:R-:W-:Y:S01]  /*17a0*/  CS2R R28, SRZ ;  /* 0x00000000001c7805 */ /* 0x000fe2000001ff00 */
[----:B------:R1:W-:Y:S01]  /*17b0*/  STL [R1+0x24], RZ ;  /* 0x000024ff01007387 */ /* 0x0003e20000100800 */
[----:B------:R-:W-:Y:S01]  /*17c0*/  UIADD3 UR10, UR9, -UR10, URZ ;  /* 0x8000000a090a7290 */ /* 0x000fe2000fffe03f */
[----:B---34-:R-:W-:Y:S02]  /*17d0*/  CS2R R30, SRZ ;  /* 0x00000000001e7805 */ /* 0x018fe4000001ff00 */
[----:B------:R-:W-:Y:S01]  /*17e0*/  CS2R R32, SRZ ;  /* 0x0000000000207805 */ /* 0x000fe2000001ff00 */
[----:B------:R1:W-:Y:S01]  /*17f0*/  STL [R1+0x20], RZ ;  /* 0x000020ff01007387 */ /* 0x0003e20000100800 */
[----:B------:R-:W-:Y:S01]  /*1800*/  ULEA UR10, UR10, UR14, 0xb ;  /* 0x0000000e0a0a7291 */ /* 0x000fe2000f8e583f */
[----:B------:R-:W-:Y:S02]  /*1810*/  CS2R R34, SRZ ;  /* 0x0000000000227805 */ /* 0x000fe4000001ff00 */
[----:B------:R-:W-:Y:S01]  /*1820*/  CS2R R36, SRZ ;  /* 0x0000000000247805 */ /* 0x000fe2000001ff00 */
[----:B------:R1:W-:Y:S01]  /*1830*/  STL [R1+0x1c], RZ ;  /* 0x00001cff01007387 */ /* 0x0003e20000100800 */
[----:B------:R-:W-:Y:S01]  /*1840*/  UIADD3 UR10, UR10, 0x200, URZ ;  /* 0x000002000a0a7890 */ /* 0x000fe2000fffe03f */
[----:B------:R-:W-:-:S02]  /*1850*/  CS2R R38, SRZ ;  /* 0x0000000000267805 */ /* 0x000fc4000001ff00 */
[----:B------:R-:W-:Y:S01]  /*1860*/  CS2R R40, SRZ ;  /* 0x0000000000287805 */ /* 0x000fe2000001ff00 */
[----:B------:R1:W-:Y:S01]  /*1870*/  STL [R1+0x18], RZ ;  /* 0x000018ff01007387 */ /* 0x0003e20000100800 */
[----:B------:R-:W-:Y:S01]  /*1880*/  USHF.R.U32.HI UR10, URZ, 0x4, UR10 ;  /* 0x000000043f0a7899 */ /* 0x000fe2000801160a */
[----:B------:R-:W-:Y:S02]  /*1890*/  CS2R R42, SRZ ;  /* 0x00000000002a7805 */ /* 0x000fe4000001ff00 */
[----:B------:R-:W-:Y:S01]  /*18a0*/  CS2R R44, SRZ ;  /* 0x00000000002c7805 */ /* 0x000fe2000001ff00 */
[----:B------:R1:W-:Y:S01]  /*18b0*/  STL [R1+0x14], RZ ;  /* 0x000014ff01007387 */ /* 0x0003e20000100800 */
[----:B------:R-:W-:Y:S01]  /*18c0*/  ULOP3.LUT UR15, UR10, 0x3fff, URZ, 0xc0, !UPT ;  /* 0x00003fff0a0f7892 */ /* 0x000fe2000f8ec03f */
        /* <DEDUP_REMOVED lines=18> */
[----:B------:R1:W-:Y:S01]  /*19f0*/  STL [R1], RZ ;  /* 0x000000ff01007387 */ /* 0x0003e20000100800 */
[----:B------:R-:W-:-:S02]  /*1a00*/  CS2R R74, SRZ ;  /* 0x00000000004a7805 */ /* 0x000fc4000001ff00 */
[----:B------:R-:W-:Y:S02]  /*1a10*/  CS2R R76, SRZ ;  /* 0x00000000004c7805 */ /* 0x000fe4000001ff00 */
[----:B------:R-:W-:Y:S02]  /*1a20*/  CS2R R78, SRZ ;  /* 0x00000000004e7805 */ /* 0x000fe4000001ff00 */
[----:B------:R-:W-:Y:S02]  /*1a30*/  CS2R R80, SRZ ;  /* 0x0000000000507805 */ /* 0x000fe4000001ff00 */
[----:B------:R-:W-:Y:S02]  /*1a40*/  CS2R R82, SRZ ;  /* 0x0000000000527805 */ /* 0x000fe4000001ff00 */
[----:B------:R-:W-:Y:S02]  /*1a50*/  CS2R R84, SRZ ;  /* 0x0000000000547805 */ /* 0x000fe4000001ff00 */
        /* <DEDUP_REMOVED lines=32> */
[----:B------:R-:W-:Y:S01]  /*1c60*/  CS2R R150, SRZ ;  /* 0x0000000000967805 */ /* 0x000fe2000001ff00 */
[----:B-1----:R-:W-:Y:S06]  /*1c70*/  @!P0 BRA `(.L_x_14) ;  /* 0x0000001000548947 */ /* 0x002fec0003800000 */
[----:B------:R-:W-:-:S06]  /*1c80*/  UISETP.NE.AND UP0, UPT, UR23, 0x3, UPT ;  /* 0x000000031700788c */ /* 0x000fcc000bf05270 */
[----:B------:R-:W-:-:S13]  /*1c90*/  PLOP3.LUT P1, PT, PT, PT, UP0, 0x80, 0x0 ;  /* 0x000000000000781c */ /* 0x000fda0003f2f008 */
[----:B------:R-:W-:Y:S05]  /*1ca0*/  @!P1 BRA `(.L_x_15) ;  /* 0x0000000000049947 */ /* 0x000fea0003800000 */
[----:B------:R-:W-:Y:S01]  /*1cb0*/  BPT.TRAP 0x1 ;  /* 0x000000040000795c */ /* 0x000fe20000300000 */
.L_x_15:
[----:B------:R-:W-:Y:S01]  /*1cc0*/  ULEA UR6, UR5, UR14, 0x3 ;  /* 0x0000000e05067291 */ /* 0x000fe2000f8e183f */
[----:B------:R-:W-:-:S05]  /*1cd0*/  IMAD.U32 R0, RZ, RZ, UR4 ;  /* 0x00000004ff007e24 */ /* 0x000fca000f8e00ff */
[----:B------:R-:W-:-:S04]  /*1ce0*/  SHF.L.U32 R0, R0, 0x1f, RZ ;  /* 0x0000001f00007819 */ /* 0x000fc800000006ff */
[----:B------:R0:W1:Y:S01]  /*1cf0*/  SYNCS.PHASECHK.TRANS64.TRYWAIT P0, [UR6], R0 ;  /* 0x00000000ff0075a7 */ /* 0x0000620008000146 */
[----:B------:R-:W-:Y:S05]  /*1d00*/  @!P1 BRA `(.L_x_16) ;  /* 0x0000000000049947 */ /* 0x000fea0003800000 */
[----:B------:R-:W-:Y:S01]  /*1d10*/  BPT.TRAP 0x1 ;  /* 0x000000040000795c */ /* 0x000fe20000300000 */
.L_x_16:
[----:B-1----:R-:W-:Y:S05]  /*1d20*/  @P0 BRA `(.L_x_17) ;  /* 0x0000000000080947 */ /* 0x002fea0003800000 */
[----:B------:R-:W1:Y:S02]  /*1d30*/  SYNCS.PHASECHK.TRANS64.TRYWAIT P0, [UR6], R0 ;  /* 0x00000000ff0075a7 */ /* 0x000e640008000146 */
[----:B-1----:R-:W-:Y:S05]  /*1d40*/  @!P0 BRA `(.L_x_18) ;  /* 0x000000e800d08947 */ /* 0x002fea0003800000 */
.L_x_17:
[----:B------:R2:W-:Y:S01]  /*1d50*/  STL [R1+0x74], RZ ;  /* 0x000074ff01007387 */ /* 0x0005e20000100800 */
[----:B------:R-:W-:Y:S01]  /*1d60*/  UIADD3 UR6, UR14, 0x12200, URZ ;  /* 0x000122000e067890 */ /* 0x000fe2000fffe03f */
[----:B------:R-:W-:Y:S01]  /*1d70*/  WARPGROUP.ARRIVE ;  /* 0x00000000000079c5 */ /* 0x000fe20000000000 */
[----:B------:R-:W-:Y:S01]  /*1d80*/  ULDC UR7, c[0x0][0x50c] ;  /* 0x0001430000077ab9 */ /* 0x000fe20000000800 */
[----:B------:R2:W-:Y:S01]  /*1d90*/  STL [R1+0x70], RZ ;  /* 0x000070ff01007387 */ /* 0x0005e20000100800 */
[----:B------:R-:W-:Y:S01]  /*1da0*/  UISETP.NE.AND UP0, UPT, UR7, 0x1, UPT ;  /* 0x000000010700788c */ /* 0x000fe2000bf05270 */
[----:B01----:R-:W-:Y:S01]  /*1db0*/  IMAD.MOV.U32 R0, RZ, RZ, RZ ;  /* 0x000000ffff007224 */ /* 0x003fe200078e00ff */
[----:B------:R-:W-:Y:S01]  /*1dc0*/  USHF.R.U32.HI UR6, URZ, 0x4, UR6 ;  /* 0x000000043f067899 */ /* 0x000fe20008011606 */
[----:B------:R2:W-:Y:S01]  /*1dd0*/  STL [R1+0x6c], RZ ;  /* 0x00006cff01007387 */ /* 0x0005e20000100800 */
[----:B------:R-:W-:Y:S01]  /*1de0*/  USEL UR7, URZ, 0x1, UP0 ;  /* 0x000000013f077887 */ /* 0x000fe20008000000 */
[----:B------:R-:W-:Y:S01]  /*1df0*/  CS2R R2, SRZ ;  /* 0x0000000000027805 */ /* 0x000fe2000001ff00 */
[----:B------:R-:W-:Y:S01]  /*1e00*/  ULOP3.LUT UR6, UR6, 0x3fff, URZ, 0xc0, !UPT ;  /* 0x00003fff06067892 */ /* 0x000fe2000f8ec03f */
[----:B------:R2:W-:Y:S01]  /*1e10*/  STL [R1+0x68], RZ ;  /* 0x000068ff01007387 */ /* 0x0005e20000100800 */
[----:B------:R-:W-:Y:S01]  /*1e20*/  ULOP3.LUT UR8, UR15, 0x10000, URZ, 0xfc, !UPT ;  /* 0x000100000f087892 */ /* 0x000fe2000f8efc3f */
[----:B------:R-:W-:Y:S01]  /*1e30*/  CS2R R4, SRZ ;  /* 0x0000000000047805 */ /* 0x000fe2000001ff00 */
[----:B------:R-:W-:Y:S01]  /*1e40*/  ULOP3.LUT UR6, UR6, 0x10000, URZ, 0xfc, !UPT ;  /* 0x0001000006067892 */ /* 0x000fe2000f8efc3f */
[----:B------:R2:W-:Y:S01]  /*1e50*/  STL [R1+0x64], RZ ;  /* 0x000064ff01007387 */ /* 0x0005e20000100800 */
[----:B------:R-:W-:Y:S01]  /*1e60*/  ISETP.NE.AND P0, PT, RZ, UR7, PT ;  /* 0x00000007ff007c0c */ /* 0x000fe2000bf05270 */
[----:B------:R-:W-:Y:S01]  /*1e70*/  ULEA UR8, UR5, UR8, 0x8 ;  /* 0x0000000805087291 */ /* 0x000fe2000f8e403f */
[----:B------:R-:W-:Y:S01]  /*1e80*/  CS2R R6, SRZ ;  /* 0x0000000000067805 */ /* 0x000fe2000001ff00 */
[----:B------:R2:W-:Y:S01]  /*1e90*/  STL [R1+0x60], RZ ;  /* 0x000060ff01007387 */ /* 0x0005e20000100800 */
[----:B------:R-:W-:Y:S01]  /*1ea0*/  ULEA UR10, UR5, UR6, 0x9 ;  /* 0x00000006050a7291 */ /* 0x000fe2000f8e483f */
[----:B------:R-:W-:Y:S01]  /*1eb0*/  CS2R R8, SRZ ;  /* 0x0000000000087805 */ /* 0x000fe2000001ff00 */
[----:B------:R-:W-:Y:S01]  /*1ec0*/  UMOV UR9, 0xc0000010 ;  /* 0xc000001000097882 */ /* 0x000fe20000000000 */
[----:B------:R2:W-:Y:S01]  /*1ed0*/  STL [R1+0x5c], RZ ;  /* 0x00005cff01007387 */ /* 0x0005e20000100800 */
[----:B------:R-:W-:Y:S01]  /*1ee0*/  UMOV UR11, 0xc0000010 ;  /* 0xc0000010000b7882 */ /* 0x000fe20000000000 */
[----:B------:R-:W-:Y:S01]  /*1ef0*/  UMOV UR6, 0x1 ;  /* 0x0000000100067882 */ /* 0x000fe20000000000 */
[----:B------:R-:W-:Y:S01]  /*1f00*/  CS2R R10, SRZ ;  /* 0x00000000000a7805 */ /* 0x000fe2000001ff00 */
[----:B------:R2:W-:Y:S01]  /*1f10*/  STL [R1+0x58], RZ ;  /* 0x000058ff01007387 */ /* 0x0005e20000100800 */
[----:B------:R-:W-:Y:S01]  /*1f20*/  CS2R R12, SRZ ;  /* 0x00000000000c7805 */ /* 0x000fe2000001ff00 */
[----:B------:R-:W-:Y:S01]  /*1f30*/  QGMMA.64x256x32.F32.E5M2.E5M2 R24, gdesc[UR8], RZ, !UPT, gsb0 ;  /* 0x03e00000081879f3 */ /* 0x000fe2000c0038ff */
        /* <DEDUP_REMOVED lines=55> */
[----:B------:R-:W-:Y:S01]  /*22b0*/  CS2R R224, SRZ ;  /* 0x0000000000e07805 */ /* 0x000fe2000001ff00 */
[----:B------:R-:W-:Y:S01]  /*22c0*/  IMAD.MOV.U32 R226, RZ, RZ, RZ ;  /* 0x000000ffffe27224 */ /* 0x000fe200078e00ff */
[----:B------:R2:W-:Y:S04]  /*22d0*/  STL [R1+0x1c], RZ ;  /* 0x00001cff01007387 */ /* 0x0005e80000100800 */
[----:B------:R2:W-:Y:S04]  /*22e0*/  STL [R1+0x18], RZ ;  /* 0x000018ff01007387 */ /* 0x0005e80000100800 */
[----:B------:R2:W-:Y:S04]  /*22f0*/  STL [R1+0x14], RZ ;  /* 0x000014ff01007387 */ /* 0x0005e80000100800 */
[----:B------:R2:W-:Y:S04]  /*2300*/  STL [R1+0x10], RZ ;  /* 0x000010ff01007387 */ /* 0x0005e80000100800 */
[----:B------:R2:W-:Y:S04]  /*2310*/  STL [R1+0xc], RZ ;  /* 0x00000cff01007387 */ /* 0x0005e80000100800 */
[----:B------:R2:W-:Y:S04]  /*2320*/  STL [R1+0x8], RZ ;  /* 0x000008ff01007387 */ /* 0x0005e80000100800 */
[----:B------:R2:W-:Y:S04]  /*2330*/  STL [R1+0x4], RZ ;  /* 0x000004ff01007387 */ /* 0x0005e80000100800 */
[----:B------:R2:W-:Y:S01]  /*2340*/  STL [R1], RZ ;  /* 0x000000ff01007387 */ /* 0x0005e20000100800 */
[----:B------:R-:W-:Y:S05]  /*2350*/  @!P0 BRA `(.L_x_19) ;  /* 0x0000000800808947 */ /* 0x000fea0003800000 */
[----:B------:R-:W-:Y:S02]  /*2360*/  WARPGROUP.DEPBAR.LE gsb0, 0x0 ;  /* 0x00008000000079c5 */ /* 0x000fe40000010000 */
[----:B------:R-:W-:-:S01]  /*2370*/  FADD R227, RZ, R122 ;  /* 0x0000007affe37221 */ /* 0x000fc20000000000 */
[----:B------:R-:W-:Y:S01]  /*2380*/  FADD R226, RZ, R24 ;  /* 0x00000018ffe27221 */ /* 0x000fe20000000000 */
[----:B------:R-:W-:-:S01]  /*2390*/  FADD R225, RZ, R25 ;  /* 0x00000019ffe17221 */ /* 0x000fc20000000000 */
[----:B------:R-:W-:Y:S01]  /*23a0*/  FADD R224, RZ, R26 ;  /* 0x0000001affe07221 */ /* 0x000fe20000000000 */
[----:B------:R-:W-:-:S01]  /*23b0*/  FADD R223, RZ, R27 ;  /* 0x0000001bffdf7221 */ /* 0x000fc20000000000 */
[----:B------:R0:W-:Y:S01]  /*23c0*/  STL [R1], R227 ;  /* 0x000000e301007387 */ /* 0x0001e20000100800 */
[----:B------:R-:W-:-:S01]  /*23d0*/  FADD R222, RZ, R28 ;  /* 0x0000001cffde7221 */ /* 0x000fc20000000000 */
[----:B------:R-:W-:Y:S01]  /*23e0*/  FADD R221, RZ, R29 ;  /* 0x0000001dffdd7221 */ /* 0x000fe20000000000 */
[----:B------:R-:W-:-:S01]  /*23f0*/  FADD R220, RZ, R30 ;  /* 0x0000001effdc7221 */ /* 0x000fc20000000000 */
[----:B------:R-:W-:Y:S01]  /*2400*/  FADD R219, RZ, R31 ;  /* 0x0000001fffdb7221 */ /* 0x000fe20000000000 */
[----:B------:R-:W-:-:S01]  /*2410*/  FADD R218, RZ, R32 ;  /* 0x00000020ffda7221 */ /* 0x000fc20000000000 */
[----:B------:R-:W-:Y:S01]  /*2420*/  FADD R217, RZ, R33 ;  /* 0x00000021ffd97221 */ /* 0x000fe20000000000 */
[----:B------:R-:W-:-:S01]  /*2430*/  FADD R216, RZ, R34 ;  /* 0x00000022ffd87221 */ /* 0x000fc20000000000 */
[----:B------:R-:W-:Y:S01]  /*2440*/  FADD R215, RZ, R35 ;  /* 0x00000023ffd77221 */ /* 0x000fe20000000000 */
[----:B------:R-:W-:-:S01]  /*2450*/  FADD R214, RZ, R36 ;  /* 0x00000024ffd67221 */ /* 0x000fc20000000000 */
[----:B0-----:R-:W-:Y:S01]  /*2460*/  FADD R227, RZ, R123 ;  /* 0x0000007bffe37221 */ /* 0x001fe20000000000 */
[----:B------:R-:W-:-:S01]  /*2470*/  FADD R213, RZ, R37 ;  /* 0x00000025ffd57221 */ /* 0x000fc20000000000 */
[----:B------:R-:W-:Y:S01]  /*2480*/  FADD R212, RZ, R38 ;  /* 0x00000026ffd47221 */ /* 0x000fe20000000000 */
[----:B------:R-:W-:-:S01]  /*2490*/  FADD R211, RZ, R39 ;  /* 0x00000027ffd37221 */ /* 0x000fc20000000000 */
[----:B------:R-:W-:Y:S01]  /*24a0*/  FADD R210, RZ, R40 ;  /* 0x00000028ffd27221 */ /* 0x000fe20000000000 */
[----:B------:R0:W-:Y:S01]  /*24b0*/  STL [R1+0x4], R227 ;  /* 0x000004e301007387 */ /* 0x0001e20000100800 */
        /* <DEDUP_REMOVED lines=93> */
[----:B------:R-:W-:Y:S01]  /*2a90*/  UMOV UR6, URZ ;  /* 0x0000003f00067c82 */ /* 0x000fe20008000000 */
[----:B0-----:R-:W-:-:S05]  /*2aa0*/  FADD R227, RZ, R130 ;  /* 0x00000082ffe37221 */ /* 0x001fca0000000000 */
[----:B------:R0:W-:Y:S02]  /*2ab0*/  STL [R1+0x20], R227 ;  /* 0x000020e301007387 */ /* 0x0001e40000100800 */
        /* <DEDUP_REMOVED lines=42> */
.L_x_19:
[----:B------:R-:W-:-:S04]  /*2d60*/  UIADD3 UR16, UR5, 0x1, URZ ;  /* 0x0000000105107890 */ /* 0x000fc8000fffe03f */
[----:B------:R-:W-:-:S04]  /*2d70*/  UISETP.NE.AND UP0, UPT, UR16, 0x12, UPT ;  /* 0x000000121000788c */ /* 0x000fc8000bf05270 */
[----:B------:R-:W-:Y:S02]  /*2d80*/  USEL UR8, URZ, 0x1, UP0 ;  /* 0x000000013f087887 */ /* 0x000fe40008000000 */
[----:B------:R-:W-:Y:S02]  /*2d90*/  USEL UR16, UR16, URZ, UP0 ;  /* 0x0000003f10107287 */ /* 0x000fe40008000000 */
[----:B------:R-:W-:-:S06]  /*2da0*/  ULOP3.LUT UR8, UR4, UR8, URZ, 0x3c, !UPT ;  /* 0x0000000804087292 */ /* 0x000fcc000f8e3c3f */
[----:B0-----:R-:W-:Y:S01]  /*2db0*/  IMAD.U32 R227, RZ, RZ, UR8 ;  /* 0x00000008ffe37e24 */ /* 0x001fe2000f8e00ff */
[----:B------:R-:W-:-:S06]  /*2dc0*/  UMOV UR8, 0x1 ;  /* 0x0000000100087882 */ /* 0x000fcc0000000000 */
.L_x_14:
[----:B------:R-:W-:-:S04]  /*2dd0*/  UISETP.LT.AND UP0, UPT, UR12, 0x1, UPT ;  /* 0x000000010c00788c */ /* 0x000fc8000bf01270 */
[----:B------:R-:W-:-:S04]  /*2de0*/  USEL UR9, UR12, 0x1, UP0 ;  /* 0x000000010c097887 */ /* 0x000fc80008000000 */
[----:B------:R-:W-:-:S04]  /*2df0*/  UIADD3 UR9, UR12, -UR9, URZ ;  /* 0x800000090c097290 */ /* 0x000fc8000fffe03f */
[----:B------:R-:W-:-:S06]  /*2e00*/  UISETP.GE.AND UP0, UPT, UR9, 0x1, UPT ;  /* 0x000000010900788c */ /* 0x000fcc000bf06270 */
[----:B------:R-:W-:-:S13]  /*2e10*/  PLOP3.LUT P0, PT, PT, PT, UP0, 0x80, 0x0 ;  /* 0x000000000000781c */ /* 0x000fda0003f0f008 */
[----:B------:R-:W-:Y:S05]  /*2e20*/  @!P0 BRA `(.L_x_20) ;  /* 0x0000001000708947 */ /* 0x000fea0003800000 */
[----:B------:R-:W-:Y:S01]  /*2e30*/  IMAD.U32 R228, RZ, RZ, UR9 ;  /* 0x00000009ffe47e24 */ /* 0x000fe2000f8e00ff */
[----:B------:R-:W-:Y:S01]  /*2e40*/  UMOV UR17, UR5 ;  /* 0x0000000500117c82 */ /* 0x000fe20008000000 */
[----:B------:R-:W-:-:S05]  /*2e50*/  ULDC UR24, c[0x0][0x50c] ;  /* 0x0001430000187ab9 */ /* 0x000fca0000000800 */
.L_x_28:
[----:B------:R-:W-:-:S06]  /*2e60*/  UISETP.NE.AND UP0, UPT, UR23, 0x3, UPT ;  /* 0x000000031700788c */ /* 0x000fcc000bf05270 */
[----:B------:R-:W-:-:S13]  /*2e70*/  PLOP3.LUT P1, PT, PT, PT, UP0, 0x80, 0x0 ;  /* 0x000000000000781c */ /* 0x000fda0003f2f008 */
[----:B01----:R-:W-:Y:S05]  /*2e80*/  @!P1 BRA `(.L_x_21) ;  /* 0x0000000000049947 */ /* 0x003fea0003800000 */
[----:B------:R-:W-:Y:S01]  /*2e90*/  BPT.TRAP 0x1 ;  /* 0x000000040000795c */ /* 0x000fe20000300000 */
.L_x_21:
[----:B------:R-:W0:Y:S01]  /*2ea0*/  S2UR UR9, SR_CgaCtaId ;  /* 0x00000000000979c3 */ /* 0x000e220000008800 */
[----:B------:R-:W-:Y:S01]  /*2eb0*/  UMOV UR14, 0x400 ;  /* 0x00000400000e7882 */ /* 0x000fe20000000000 */
[----:B------:R-:W-:Y:S01]  /*2ec0*/  SHF.L.U32 R229, R227, 0x1f, RZ ;  /* 0x0000001fe3e57819 */ /* 0x000fe200000006ff */
[----:B0-----:R-:W-:-:S04]  /*2ed0*/  ULEA UR14, UR9, UR14, 0x18 ;  /* 0x0000000e090e7291 */ /* 0x001fc8000f8ec03f */
[----:B------:R-:W-:-:S09]  /*2ee0*/  ULEA UR9, UR16, UR14, 0x3 ;  /* 0x0000000e10097291 */ /* 0x000fd2000f8e183f */
[----:B------:R0:W1:Y:S01]  /*2ef0*/  SYNCS.PHASECHK.TRANS64.TRYWAIT P0, [UR9], R229 ;  /* 0x000000e5ff0075a7 */ /* 0x0000620008000149 */
[----:B------:R-:W-:Y:S05]  /*2f00*/  @!P1 BRA `(.L_x_22) ;  /* 0x0000000000049947 */ /* 0x000fea0003800000 */
[----:B------:R-:W-:Y:S01]  /*2f10*/  BPT.TRAP 0x1 ;  /* 0x000000040000795c */ /* 0x000fe20000300000 */
.L_x_22:
[----:B-1----:R-:W-:Y:S05]  /*2f20*/  @P0 BRA `(.L_x_23) ;  /* 0x0000000000080947 */ /* 0x002fea0003800000 */
[----:B------:R-:W1:Y:S02]  /*2f30*/  SYNCS.PHASECHK.TRANS64.TRYWAIT P0, [UR9], R229 ;  /* 0x000000e5ff0075a7 */ /* 0x000e640008000149 */
[----:B-1----:R-:W-:Y:S05]  /*2f40*/  @!P0 BRA `(.L_x_24) ;  /* 0x000000d800688947 */ /* 0x002fea0003800000 */
.L_x_23:
[----:B------:R-:W-:Y:S01]  /*2f50*/  UIADD3 UR9, UR14, 0x12200, URZ ;  /* 0x000122000e097890 */ /* 0x000fe2000fffe03f */
[----:B------:R-:W-:Y:S01]  /*2f60*/  WARPGROUP.ARRIVE ;  /* 0x00000000000079c5 */ /* 0x000fe20000000000 */
[----:B------:R-:W-:Y:S02]  /*2f70*/  UISETP.NE.AND UP0, UPT, UR7, URZ, UPT ;  /* 0x0000003f0700728c */ /* 0x000fe4000bf05270 */
[----:B------:R-:W-:Y:S02]  /*2f80*/  USHF.R.U32.HI UR9, URZ, 0x4, UR9 ;  /* 0x000000043f097899 */ /* 0x000fe40008011609 */
[----:B------:R-:W-:Y:S02]  /*2f90*/  USEL UR8, UR8, URZ, !UP0 ;  /* 0x0000003f08087287 */ /* 0x000fe4000c000000 */
[----:B------:R-:W-:Y:S02]  /*2fa0*/  ULOP3.LUT UR9, UR9, 0x3fff, URZ, 0xc0, !UPT ;  /* 0x00003fff09097892 */ /* 0x000fe4000f8ec03f */
[----:B------:R-:W-:-:S02]  /*2fb0*/  ULOP3.LUT UR7, UR15, 0x10000, URZ, 0xfc, !UPT ;  /* 0x000100000f077892 */ /* 0x000fc4000f8efc3f */
[----:B------:R-:W-:Y:S02]  /*2fc0*/  ULOP3.LUT UR9, UR9, 0x10000, URZ, 0xfc, !UPT ;  /* 0x0001000009097892 */ /* 0x000fe4000f8efc3f */
[----:B------:R-:W-:Y:S02]  /*2fd0*/  UISETP.NE.U32.AND UP0, UPT, UR8, URZ, UPT ;  /* 0x0000003f0800728c */ /* 0x000fe4000bf05070 */
[----:B------:R-:W-:Y:S02]  /*2fe0*/  ULEA UR8, UR16, UR7, 0x8 ;  /* 0x0000000710087291 */ /* 0x000fe4000f8e403f */
[----:B------:R-:W-:Y:S01]  /*2ff0*/  ULEA UR10, UR16, UR9, 0x9 ;  /* 0x00000009100a7291 */ /* 0x000fe2000f8e483f */
[----:B------:R-:W-:Y:S02]  /*3000*/  UMOV UR11, 0xc0000010 ;  /* 0xc0000010000b7882 */ /* 0x000fe40000000000 */
[----:B------:R-:W-:Y:S01]  /*3010*/  UMOV UR9, 0xc0000010 ;  /* 0xc000001000097882 */ /* 0x000fe20000000000 */
[----:B------:R-:W-:-:S05]  /*3020*/  UIADD3 UR6, UR6, 0x1, URZ ;  /* 0x0000000106067890 */ /* 0x000fca000fffe03f */
[----:B------:R-:W-:Y:S01]  /*3030*/  QGMMA.64x256x32.F32.E5M2.E5M2 R24, gdesc[UR8], R24, UP0, gsb0 ;  /* 0x03e00000081879f3 */ /* 0x000fe2000b803818 */
[----:B------:R-:W-:-:S04]  /*3040*/  UISETP.NE.AND UP0, UPT, UR6, UR24, UPT ;  /* 0x000000180600728c */ /* 0x000fc8000bf05270 */
[----:B------:R-:W-:-:S06]  /*3050*/  USEL UR7, URZ, 0x1, UP0 ;  /* 0x000000013f077887 */ /* 0x000fcc0008000000 */
[----:B------:R-:W-:Y:S01]  /*3060*/  ISETP.NE.AND P0, PT, RZ, UR7, PT ;  /* 0x00000007ff007c0c */ /* 0x000fe2000bf05270 */
[----:B------:R-:W-:-:S12]  /*3070*/  WARPGROUP.DEPBAR.LE gsb0, 0x1 ;  /* 0x00008000000079c5 */ /* 0x000fd80000010100 */
[----:B------:R-:W-:Y:S05]  /*3080*/  @!P0 BRA `(.L_x_25) ;  /* 0x0000000c00808947 */ /* 0x000fea0003800000 */
[----:B------:R-:W-:Y:S02]  /*3090*/  WARPGROUP.DEPBAR.LE gsb0, 0x0 ;  /* 0x00008000000079c5 */ /* 0x000fe40000010000 */
[----:B------:R-:W-:-:S01]  /*30a0*/  FADD R226, R24, R226 ;  /* 0x000000e218e27221 */ /* 0x000fc20000000000 */
[----:B------:R-:W-:Y:S01]  /*30b0*/  FADD R225, R25, R225 ;  /* 0x000000e119e17221 */ /* 0x000fe20000000000 */
[----:B------:R1:W-:Y:S01]  /*30c0*/  STL [R1+0x88], R227 ;  /* 0x000088e301007387 */ /* 0x0003e20000100800 */
[----:B------:R-:W-:-:S01]  /*30d0*/  FADD R224, R26, R224 ;  /* 0x000000e01ae07221 */ /* 0x000fc20000000000 */
[----:B------:R-:W-:Y:S01]  /*30e0*/  FADD R223, R27, R223 ;  /* 0x000000df1bdf7221 */ /* 0x000fe20000000000 */
[----:B------:R-:W-:-:S01]  /*30f0*/  FADD R222, R28, R222 ;  /* 0x000000de1cde7221 */ /* 0x000fc20000000000 */
[----:B------:R-:W-:Y:S01]  /*3100*/  FADD R221, R29, R221 ;  /* 0x000000dd1ddd7221 */ /* 0x000fe20000000000 */
[----:B-1----:R-:W3:Y:S04]  /*3110*/  LDL.LU R227, [R1+0x30] ;  /* 0x0000300001e37983 */ /* 0x002ee80000300800 */
[----:B------:R1:W-:Y:S01]  /*3120*/  STL [R1+0x8c], R226 ;  /* 0x00008ce201007387 */ /* 0x0003e20000100800 */
[----:B------:R-:W-:-:S01]  /*3130*/  FADD R220, R30, R220 ;  /* 0x000000dc1edc7221 */ /* 0x000fc20000000000 */
[----:B------:R-:W-:-:S02]  /*3140*/  FADD R219, R31, R219 ;  /* 0x000000db1fdb7221 */ /* 0x000fc40000000000 */
[----:B-1----:R-:W4:Y:S04]  /*3150*/  LDL.LU R226, [R1+0x2c] ;  /* 0x00002c0001e27983 */ /* 0x002f280000300800 */
[----:B------:R1:W-:Y:S01]  /*3160*/  STL [R1+0x90], R225 ;  /* 0x000090e101007387 */ /* 0x0003e20000100800 */
[----:B------:R-:W-:-:S03]  /*3170*/  FADD R218, R32, R218 ;  /* 0x000000da20da7221 */ /* 0x000fc60000000000 */
[----:B-1----:R-:W2:Y:S04]  /*3180*/  LDL.LU R225, [R1+0x28] ;  /* 0x0000280001e17983 */ /* 0x002ea80000300800 */
        /* <DEDUP_REMOVED lines=9> */
[----:B------:R1:W-:Y:S04]  /*3220*/  STL [R1+0xa0], R221 ;  /* 0x0000a0dd01007387 */ /* 0x0003e80000100800 */
        /* <DEDUP_REMOVED lines=12> */
[----:B-1----:R-:W2:Y:S01]  /*32f0*/  LDL.LU R215, [R1] ;  /* 0x0000000001d77983 */ /* 0x002ea20000300800 */
[----:B------:R-:W-:-:S01]  /*3300*/  FADD R214, R36, R214 ;  /* 0x000000d624d67221 */ /* 0x000fc20000000000 */
[----:B------:R-:W-:Y:S01]  /*3310*/  FADD R213, R37, R213 ;  /* 0x000000d525d57221 */ /* 0x000fe20000000000 */
[----:B------:R-:W-:-:S01]  /*3320*/  FADD R212, R38, R212 ;  /* 0x000000d426d47221 */ /* 0x000fc20000000000 */
[----:B------:R-:W-:Y:S01]  /*3330*/  FADD R211, R39, R211 ;  /* 0x000000d327d37221 */ /* 0x000fe20000000000 */
[----:B------:R-:W-:-:S01]  /*3340*/  FADD R210, R40, R210 ;  /* 0x000000d228d27221 */ /* 0x000fc20000000000 */
[----:B------:R-:W-:Y:S01]  /*3350*/  STL [R1+0xbc], R214 ;  /* 0x0000bcd601007387 */ /* 0x000fe20000100800 */
        /* <DEDUP_REMOVED lines=11> */
[----:B------:R1:W-:Y:S01]  /*3410*/  STL [R1+0xc8], R211 ;  /* 0x0000c8d301007387 */ /* 0x0003e20000100800 */
[----:B------:R-:W-:-:S01]  /*3420*/  FADD R200, R50, R200 ;  /* 0x000000c832c87221 */ /* 0x000fc20000000000 */
[----:B------:R-:W-:Y:S01]  /*3430*/  FADD R199, R51, R199 ;  /* 0x000000c733c77221 */ /* 0x000fe20000000000 */
        /* <DEDUP_REMOVED lines=69> */
[----:B-----5:R-:W-:Y:S01]  /*3890*/  FADD R0, R121, R0 ;  /* 0x0000000079007221 */ /* 0x020fe20000000000 */
[----:B---3--:R-:W-:-:S01]  /*38a0*/  FADD R227, R134, R227 ;  /* 0x000000e386e37221 */ /* 0x008fc20000000000 */
[----:B----4-:R-:W-:Y:S01]  /*38b0*/  FADD R226, R133, R226 ;  /* 0x000000e285e27221 */ /* 0x010fe20000000000 */
[----:B--2---:R-:W-:-:S01]  /*38c0*/  FADD R225, R132, R225 ;  /* 0x000000e184e17221 */ /* 0x004fc20000000000 */
        /* <DEDUP_REMOVED lines=9> */
[----:B------:R-:W-:-:S05]  /*3960*/  FADD R215, R122, R215 ;  /* 0x000000d77ad77221 */ /* 0x000fca0000000000 */
[----:B------:R2:W-:Y:S04]  /*3970*/  STL [R1], R215 ;  /* 0x000000d701007387 */ /* 0x0005e80000100800 */
[----:B------:R3:W-:Y:S04]  /*3980*/  STL [R1+0x4], R216 ;  /* 0x000004d801007387 */ /* 0x0007e80000100800 */
        /* <DEDUP_REMOVED lines=8> */
[----:B-1----:R-:W4:Y:S04]  /*3a10*/  LDL.LU R211, [R1+0x34] ;  /* 0x0000340001d37983 */ /* 0x002f280000300800 */
[----:B------:R1:W-:Y:S04]  /*3a20*/  STL [R1+0x28], R225 ;  /* 0x000028e101007387 */ /* 0x0003e80000100800 */
[----:B------:R-:W4:Y:S04]  /*3a30*/  LDL.LU R212, [R1+0x38] ;  /* 0x0000380001d47983 */ /* 0x000f280000300800 */
[----:B------:R1:W-:Y:S04]  /*3a40*/  STL [R1+0x2c], R226 ;  /* 0x00002ce201007387 */ /* 0x0003e80000100800 */
[----:B------:R-:W4:Y:S04]  /*3a50*/  LDL.LU R213, [R1+0x3c] ;  /* 0x00003c0001d57983 */ /* 0x000f280000300800 */
[----:B------:R1:W-:Y:S04]  /*3a60*/  STL [R1+0x30], R227 ;  /* 0x000030e301007387 */ /* 0x0003e80000100800 */
[----:B------:R-:W4:Y:S04]  /*3a70*/  LDL.LU R214, [R1+0x40] ;  /* 0x0000400001d67983 */ /* 0x000f280000300800 */
[----:B--2---:R-:W2:Y:S04]  /*3a80*/  LDL.LU R215, [R1+0x44] ;  /* 0x0000440001d77983 */ /* 0x004ea80000300800 */
[----:B---3--:R-:W3:Y:S04]  /*3a90*/  LDL.LU R216, [R1+0x48] ;  /* 0x0000480001d87983 */ /* 0x008ee80000300800 */
[----:B----4-:R-:W4:Y:S04]  /*3aa0*/  LDL.LU R217, [R1+0x4c] ;  /* 0x00004c0001d97983 */ /* 0x010f280000300800 */
[----:B0-----:R-:W4:Y:S04]  /*3ab0*/  LDL.LU R218, [R1+0x50] ;  /* 0x0000500001da7983 */ /* 0x001f280000300800 */
[----:B------:R-:W4:Y:S04]  /*3ac0*/  LDL.LU R219, [R1+0x54] ;  /* 0x0000540001db7983 */ /* 0x000f280000300800 */
[----:B------:R-:W4:Y:S04]  /*3ad0*/  LDL.LU R220, [R1+0x58] ;  /* 0x0000580001dc7983 */ /* 0x000f280000300800 */
[----:B------:R-:W4:Y:S04]  /*3ae0*/  LDL.LU R221, [R1+0x5c] ;  /* 0x00005c0001dd7983 */ /* 0x000f280000300800 */
[----:B------:R-:W4:Y:S04]  /*3af0*/  LDL.LU R222, [R1+0x60] ;  /* 0x0000600001de7983 */ /* 0x000f280000300800 */
[----:B------:R-:W4:Y:S04]  /*3b00*/  LDL.LU R223, [R1+0x64] ;  /* 0x0000640001df7983 */ /* 0x000f280000300800 */
[----:B------:R-:W4:Y:S04]  /*3b10*/  LDL.LU R224, [R1+0x68] ;  /* 0x0000680001e07983 */ /* 0x000f280000300800 */
[----:B-1----:R-:W4:Y:S04]  /*3b20*/  LDL.LU R225, [R1+0x6c] ;  /* 0x00006c0001e17983 */ /* 0x002f280000300800 */
[----:B------:R-:W4:Y:S04]  /*3b30*/  LDL.LU R226, [R1+0x70] ;  /* 0x0000700001e27983 */ /* 0x000f280000300800 */
[----:B------:R-:W4:Y:S01]  /*3b40*/  LDL.LU R227, [R1+0x74] ;  /* 0x0000740001e37983 */ /* 0x000f220000300800 */
[----:B------:R-:W-:-:S05]  /*3b50*/  FADD R211, R135, R211 ;  /* 0x000000d387d37221 */ /* 0x000fca0000000000 */
[----:B------:R0:W-:Y:S01]  /*3b60*/  STL [R1+0x34], R211 ;  /* 0x000034d301007387 */ /* 0x0001e20000100800 */
[----:B------:R-:W-:-:S03]  /*3b70*/  FADD R212, R136, R212 ;  /* 0x000000d488d47221 */ /* 0x000fc60000000000 */
[----:B0-----:R1:W5:Y:S01]  /*3b80*/  LDL.LU R211, [R1+0xc8] ;  /* 0x0000c80001d37983 */ /* 0x0013620000300800 */
[----:B------:R-:W-:-:S03]  /*3b90*/  FADD R213, R137, R213 ;  /* 0x000000d589d57221 */ /* 0x000fc60000000000 */
[----:B------:R0:W-:Y:S01]  /*3ba0*/  STL [R1+0x38], R212 ;  /* 0x000038d401007387 */ /* 0x0001e20000100800 */
[----:B------:R-:W-:-:S01]  /*3bb0*/  FADD R214, R138, R214 ;  /* 0x000000d68ad67221 */ /* 0x000fc20000000000 */
[----:B--2---:R-:W-:Y:S02]  /*3bc0*/  FADD R215, R139, R215 ;  /* 0x000000d78bd77221 */ /* 0x004fe40000000000 */
[----:B0-----:R1:W5:Y:S01]  /*3bd0*/  LDL.LU R212, [R1+0xc4] ;  /* 0x0000c40001d47983 */ /* 0x0013620000300800 */
[----:B---3--:R-:W-:-:S03]  /*3be0*/  FADD R216, R140, R216 ;  /* 0x000000d88cd87221 */ /* 0x008fc60000000000 */
[----:B------:R0:W-:Y:S01]  /*3bf0*/  STL [R1+0x3c], R213 ;  /* 0x00003cd501007387 */ /* 0x0001e20000100800 */
[----:B----4-:R-:W-:-:S03]  /*3c00*/  FADD R217, R141, R217 ;  /* 0x000000d98dd97221 */ /* 0x010fc60000000000 */
[----:B0-----:R1:W5:Y:S01]  /*3c10*/  LDL.LU R213, [R1+0xc0] ;  /* 0x0000c00001d57983 */ /* 0x0013620000300800 */
[----:B------:R-:W-:-:S03]  /*3c20*/  FADD R218, R142, R218 ;  /* 0x000000da8eda7221 */ /* 0x000fc60000000000 */
[----:B------:R0:W-:Y:S01]  /*3c30*/  STL [R1+0x40], R214 ;  /* 0x000040d601007387 */ /* 0x0001e20000100800 */
[----:B------:R-:W-:-:S01]  /*3c40*/  FADD R219, R143, R219 ;  /* 0x000000db8fdb7221 */ /* 0x000fc20000000000 */
[----:B------:R-:W-:Y:S02]  /*3c50*/  FADD R220, R144, R220 ;  /* 0x000000dc90dc7221 */ /* 0x000fe40000000000 */
[----:B0-----:R1:W5:Y:S04]  /*3c60*/  LDL.LU R214, [R1+0xbc] ;  /* 0x0000bc0001d67983 */ /* 0x0013680000300800 */
[----:B------:R0:W-:Y:S01]  /*3c70*/  STL [R1+0x44], R215 ;  /* 0x000044d701007387 */ /* 0x0001e20000100800 */
[----:B------:R-:W-:-:S01]  /*3c80*/  FADD R221, R145, R221 ;  /* 0x000000dd91dd7221 */ /* 0x000fc20000000000 */
[----:B------:R-:W-:-:S02]  /*3c90*/  FADD R222, R146, R222 ;  /* 0x000000de92de7221 */ /* 0x000fc40000000000 */
[----:B0-----:R1:W5:Y:S04]  /*3ca0*/  LDL.LU R215, [R1+0xb8] ;  /* 0x0000b80001d77983 */ /* 0x0013680000300800 */
[----:B------:R0:W-:Y:S01]  /*3cb0*/  STL [R1+0x48], R216 ;  /* 0x000048d801007387 */ /* 0x0001e20000100800 */
[----:B------:R-:W-:-:S03]  /*3cc0*/  FADD R223, R147, R223 ;  /* 0x000000df93df7221 */ /* 0x000fc60000000000 */
        /* <DEDUP_REMOVED lines=13> */
[----:B------:R0:W-:Y:S04]  /*3da0*/  STL [R1+0x5c], R221 ;  /* 0x00005cdd01007387 */ /* 0x0001e80000100800 */
        /* <DEDUP_REMOVED lines=12> */
[----:B0-----:R1:W5:Y:S01]  /*3e70*/  LDL.LU R227, [R1+0x88] ;  /* 0x0000880001e37983 */ /* 0x0013620000300800 */
[----:B------:R-:W-:-:S05]  /*3e80*/  UMOV UR6, URZ ;  /* 0x0000003f00067c82 */ /* 0x000fca0008000000 */
.L_x_25:
[----:B------:R-:W-:Y:S05]  /*3e90*/  @!P1 BRA `(.L_x_26) ;  /* 0x0000000000049947 */ /* 0x000fea0003800000 */
[----:B------:R-:W-:Y:S01]  /*3ea0*/  BPT.TRAP 0x1 ;  /* 0x000000040000795c */ /* 0x000fe20000300000 */
.L_x_26:
[----:B------:R-:W-:Y:S02]  /*3eb0*/  UISETP.GT.U32.AND UP0, UPT, UR13, 0x1, UPT ;  /* 0x000000010d00788c */ /* 0x000fe4000bf04070 */
[----:B------:R-:W-:-:S04]  /*3ec0*/  ULEA UR8, UR17, UR14, 0x3 ;  /* 0x0000000e11087291 */ /* 0x000fc8000f8e183f */
[----:B------:R-:W-:Y:S01]  /*3ed0*/  UIADD3 UR8, UR8, 0x90, URZ ;  /* 0x0000009008087890 */ /* 0x000fe2000fffe03f */
[----:B------:R-:W-:-:S03]  /*3ee0*/  PLOP3.LUT P0, PT, PT, PT, UP0, 0x80, 0x0 ;  /* 0x000000000000781c */ /* 0x000fc60003f0f008 */
[----:B------:R-:W-:-:S09]  /*3ef0*/  UPRMT UR8, URZ, 0x654, UR8 ;  /* 0x000006543f087896 */ /* 0x000fd20008000008 */
[----:B------:R-:W-:Y:S01]  /*3f00*/  SYNCS.ARRIVE.TRANS64.RED.A1T0 RZ, [UR8], RZ ;  /* 0x000000ffffff79a7 */ /* 0x000fe20008100408 */
[----:B------:R-:W-:Y:S05]  /*3f10*/  @P0 BRA `(.L_x_27) ;  /* 0x0000000000040947 */ /* 0x000fea0003800000 */
[----:B------:R-:W-:Y:S01]  /*3f20*/  BPT.TRAP 0x1 ;  /* 0x000000040000795c */ /* 0x000fe20000300000 */
.L_x_27:
[----:B------:R-:W-:Y:S01]  /*3f30*/  UIADD3 UR16, UR16, 0x1, URZ ;  /* 0x0000000110107890 */ /* 0x000fe2000fffe03f */
[C---:B------:R-:W-:Y:S01]  /*3f40*/  ISETP.GT.AND P0, PT, R228.reuse, 0x1, PT ;  /* 0x00000001e400780c */ /* 0x040fe20003f04270 */
[----:B------:R-:W-:Y:S01]  /*3f50*/  UIADD3 UR17, UR17, 0x1, URZ ;  /* 0x0000000111117890 */ /* 0x000fe2000fffe03f */
[----:B------:R-:W-:Y:S01]  /*3f60*/  VIADD R228, R228, 0xffffffff ;  /* 0xffffffffe4e47836 */ /* 0x000fe20000000000 */
[----:B------:R-:W-:Y:S02]  /*3f70*/  UISETP.NE.AND UP0, UPT, UR16, 0x12, UPT ;  /* 0x000000121000788c */ /* 0x000fe4000bf05270 */
[----:B------:R-:W-:Y:S02]  /*3f80*/  UISETP.NE.AND UP1, UPT, UR17, 0x12, UPT ;  /* 0x000000121100788c */ /* 0x000fe4000bf25270 */
[----:B------:R-:W-:Y:S02]  /*3f90*/  USEL UR8, URZ, 0x1, UP0 ;  /* 0x000000013f087887 */ /* 0x000fe40008000000 */
[----:B------:R-:W-:-:S02]  /*3fa0*/  USEL UR16, UR16, URZ, UP0 ;  /* 0x0000003f10107287 */ /* 0x000fc40008000000 */
[----:B------:R-:W-:Y:S02]  /*3fb0*/  USEL UR17, UR17, URZ, UP1 ;  /* 0x0000003f11117287 */ /* 0x000fe40008800000 */
[----:B-----5:R-:W-:Y:S01]  /*3fc0*/  LOP3.LUT R227, R227, UR8, RZ, 0x3c, !PT ;  /* 0x00000008e3e37c12 */ /* 0x020fe2000f8e3cff */
[----:B------:R-:W-:Y:S01]  /*3fd0*/  UMOV UR8, 0x1 ;  /* 0x0000000100087882 */ /* 0x000fe20000000000 */
[----:B------:R-:W-:Y:S08]  /*3fe0*/  @P0 BRA `(.L_x_28) ;  /* 0xffffffec009c0947 */ /* 0x000ff0000383ffff */
.L_x_20:
[----:B------:R-:W-:-:S04]  /*3ff0*/  UISETP.NE.AND UP0, UPT, UR6, URZ, UPT ;  /* 0x0000003f0600728c */ /* 0x000fc8000bf05270 */
[----:B------:R-:W-:-:S06]  /*4000*/  USEL UR6, URZ, 0x1, !UP0 ;  /* 0x000000013f067887 */ /* 0x000fcc000c000000 */
[----:B------:R-:W-:-:S13]  /*4010*/  ISETP.NE.AND P0, PT, RZ, UR6, PT ;  /* 0x00000006ff007c0c */ /* 0x000fda000bf05270 */
[----:B------:R-:W-:Y:S05]  /*4020*/  @!P0 BRA `(.L_x_29) ;  /* 0x0000000c00dc8947 */ /* 0x000fea0003800000 */
[----:B------:R-:W3:Y:S04]  /*4030*/  LDL.LU R227, [R1+0x74] ;  /* 0x0000740001e37983 */ /* 0x000ee80000300800 */
[----:B---3--:R3:W-:Y:S04]  /*4040*/  STL [R1+0x88], R227 ;  /* 0x000088e301007387 */ /* 0x0087e80000100800 */
[----:B---3--:R-:W3:Y:S04]  /*4050*/  LDL.LU R227, [R1+0x70] ;  /* 0x0000700001e37983 */ /* 0x008ee80000300800 */
        /* <DEDUP_REMOVED lines=55> */
[----:B---3--:R-:W3:Y:S01]  /*43d0*/  LDL.LU R227, [R1] ;  /* 0x0000000001e37983 */ /* 0x008ee20000300800 */
[----:B------:R-:W-:-:S02]  /*43e0*/  WARPGROUP.DEPBAR.LE gsb0, 0x0 ;  /* 0x00008000000079c5 */ /* 0x000fc40000010000 */
[----:B------:R-:W-:Y:S01]  /*43f0*/  FADD R226, R24, R226 ;  /* 0x000000e218e27221 */ /* 0x000fe20000000000 */
        /* <DEDUP_REMOVED lines=97> */
[----:B---3--:R-:W-:-:S05]  /*4a10*/  FADD R227, R122, R227 ;  /* 0x000000e37ae37221 */ /* 0x008fca0000000000 */
[----:B------:R3:W-:Y:S04]  /*4a20*/  STL [R1], R227 ;  /* 0x000000e301007387 */ /* 0x0007e80000100800 */
[----:B---3--:R-:W3:Y:S02]  /*4a30*/  LDL.LU R227, [R1+0xf8] ;  /* 0x0000f80001e37983 */ /* 0x008ee40000300800 */
[----:B---3--:R-:W-:-:S05]  /*4a40*/  FADD R227, R123, R227 ;  /* 0x000000e37be37221 */ /* 0x008fca0000000000 */
[----:B------:R3:W-:Y:S04]  /*4a50*/  STL [R1+0x4], R227 ;  /* 0x000004e301007387 */ /* 0x0007e80000100800 */
        /* <DEDUP_REMOVED lines=83> */
[----:B------:R3:W-:Y:S02]  /*4f90*/  STL [R1+0x74], R227 ;  /* 0x000074e301007387 */ /* 0x0007e40000100800 */
.L_x_29:
[----:B------:R-:W-:Y:S02]  /*4fa0*/  WARPGROUP.DEPBAR.LE gsb0, 0x0 ;  /* 0x00008000000079c5 */ /* 0x000fe40000010000 */
[----:B------:R-:W4:Y:S02]  /*4fb0*/  LDC R24, c[0x0][0x28c] ;  /* 0x0000a300ff187b82 */ /* 0x000f240000000800 */
[----:B----4-:R-:W-:-:S13]  /*4fc0*/  ISETP.GE.AND P0, PT, R24, 0x1, PT ;  /* 0x000000011800780c */ /* 0x010fda0003f06270 */
[----:B------:R-:W-:Y:S05]  /*4fd0*/  @!P0 BRA `(.L_x_30) ;  /* 0x0000000000488947 */ /* 0x000fea0003800000 */
[----:B------:R-:W-:-:S06]  /*4fe0*/  UISETP.NE.AND UP0, UPT, UR23, 0x3, UPT ;  /* 0x000000031700788c */ /* 0x000fcc000bf05270 */
[----:B------:R-:W-:-:S13]  /*4ff0*/  PLOP3.LUT P0, PT, PT, PT, UP0, 0x80, 0x0 ;  /* 0x000000000000781c */ /* 0x000fda0003f0f008 */
[----:B------:R-:W-:Y:S05]  /*5000*/  @!P0 BRA `(.L_x_31) ;  /* 0x0000000000048947 */ /* 0x000fea0003800000 */
[----:B------:R-:W-:Y:S01]  /*5010*/  BPT.TRAP 0x1 ;  /* 0x000000040000795c */ /* 0x000fe20000300000 */
.L_x_31:
[----:B------:R-:W-:-:S04]  /*5020*/  UISETP.LT.AND UP0, UPT, UR12, 0x1, UPT ;  /* 0x000000010c00788c */ /* 0x000fc8000bf01270 */
[----:B------:R-:W-:Y:S02]  /*5030*/  USEL UR8, UR12, 0x1, UP0 ;  /* 0x000000010c087887 */ /* 0x000fe40008000000 */
[----:B------:R-:W-:Y:S02]  /*5040*/  UISETP.GT.U32.AND UP0, UPT, UR13, 0x1, UPT ;  /* 0x000000010d00788c */ /* 0x000fe4000bf04070 */
[----:B------:R-:W-:-:S04]  /*5050*/  UIADD3 UR8, UR5, UR12, -UR8 ;  /* 0x0000000c05087290 */ /* 0x000fc8000fffe808 */
[----:B------:R-:W-:Y:S01]  /*5060*/  UIMAD.WIDE.U32 UR6, UR8, 0x38e38e39, URZ ;  /* 0x38e38e39080678a5 */ /* 0x000fe2000f8e003f */
[----:B------:R-:W-:-:S03]  /*5070*/  PLOP3.LUT P0, PT, PT, PT, UP0, 0x80, 0x0 ;  /* 0x000000000000781c */ /* 0x000fc60003f0f008 */
[----:B------:R-:W-:-:S04]  /*5080*/  USHF.R.U32.HI UR6, URZ, 0x2, UR7 ;  /* 0x000000023f067899 */ /* 0x000fc80008011607 */
[----:B------:R-:W-:-:S04]  /*5090*/  UIMAD UR8, UR6, -0x12, UR8 ;  /* 0xffffffee060878a4 */ /* 0x000fc8000f8e0208 */
[----:B------:R-:W-:-:S04]  /*50a0*/  ULEA UR8, UR8, UR14, 0x3 ;  /* 0x0000000e08087291 */ /* 0x000fc8000f8e183f */
[----:B------:R-:W-:-:S04]  /*50b0*/  UIADD3 UR8, UR8, 0x90, URZ ;  /* 0x0000009008087890 */ /* 0x000fc8000fffe03f */
[----:B------:R-:W-:-:S09]  /*50c0*/  UPRMT UR8, URZ, 0x654, UR8 ;  /* 0x000006543f087896 */ /* 0x000fd20008000008 */
[----:B------:R-:W-:Y:S01]  /*50d0*/  SYNCS.ARRIVE.TRANS64.RED.A1T0 RZ, [UR8], RZ ;  /* 0x000000ffffff79a7 */ /* 0x000fe20008100408 */
[----:B------:R-:W-:Y:S05]  /*50e0*/  @P0 BRA `(.L_x_30) ;  /* 0x0000000000040947 */ /* 0x000fea0003800000 */
[----:B------:R-:W-:Y:S01]  /*50f0*/  BPT.TRAP 0x1 ;  /* 0x000000040000795c */ /* 0x000fe20000300000 */
.L_x_30:
[----:B------:R4:W-:Y:S01]  /*5100*/  STL [R1+0x8c], R2 ;  /* 0x00008c0201007387 */ /* 0x0009e20000100800 */
[----:B------:R-:W0:Y:S01]  /*5110*/  LDC R28, c[0x0][0x288] ;  /* 0x0000a200ff1c7b82 */ /* 0x000e220000000800 */
[----:B------:R-:W-:Y:S02]  /*5120*/  UIADD3 UR9, UR12, UR5, URZ ;  /* 0x000000050c097290 */ /* 0x000fe4000fffe03f */
[----:B------:R1:W-:Y:S01]  /*5130*/  STL [R1+0x88], R0 ;  /* 0x0000880001007387 */ /* 0x0003e20000100800 */
[----:B------:R-:W-:Y:S01]  /*5140*/  USHF.R.S32.HI UR10, URZ, 0x1f, UR22 ;  /* 0x0000001f3f0a7899 */ /* 0x000fe20008011416 */
[----:B------:R-:W-:Y:S01]  /*5150*/  ULDC.64 UR14, c[0x0][0x5d0] ;  /* 0x00017400000e7ab9 */ /* 0x000fe20000000a00 */
[----:B------:R-:W-:Y:S01]  /*5160*/  ULDC UR11, c[0x0][0x284] ;  /* 0x0000a100000b7ab9 */ /* 0x000fe20000000800 */
[----:B----4-:R-:W4:Y:S01]  /*5170*/  S2R R2, SR_TID.X ;  /* 0x0000000000027919 */ /* 0x010f220000002100 */
[----:B-1----:R-:W2:Y:S04]  /*5180*/  LDL.LU R0, [R1+0x80] ;  /* 0x0000800001007983 */ /* 0x002ea80000300800 */
[----:B---3--:R-:W3:Y:S01]  /*5190*/  LDL.LU R227, [R1+0x84] ;  /* 0x0000840001e37983 */ /* 0x008ee20000300800 */
[----:B------:R-:W-:-:S02]  /*51a0*/  UISETP.GT.U32.AND UP0, UPT, UR9, 0x11, UPT ;  /* 0x000000110900788c */ /* 0x000fc4000bf04070 */
[----:B------:R-:W-:Y:S01]  /*51b0*/  UISETP.GE.U32.AND UP1, UPT, UR12, 0x12, UPT ;  /* 0x000000120c00788c */ /* 0x000fe2000bf26070 */
[--C-:B----4-:R-:W-:Y:S02]  /*51c0*/  SHF.R.U32.HI R24, RZ, 0x2, R2.reuse ;  /* 0x00000002ff187819 */ /* 0x110fe40000011602 */
[----:B------:R-:W-:Y:S02]  /*51d0*/  LOP3.LUT R26, R2, 0x60, RZ, 0xc0, !PT ;  /* 0x00000060021a7812 */ /* 0x000fe400078ec0ff */
[----:B------:R-:W-:Y:S02]  /*51e0*/  SHF.R.U32.HI R27, RZ, 0x7, R2 ;  /* 0x00000007ff1b7819 */ /* 0x000fe40000011602 */
[----:B------:R-:W-:Y:S02]  /*51f0*/  LOP3.LUT R25, R24, 0x7, RZ, 0xc0, !PT ;  /* 0x0000000718197812 */ /* 0x000fe400078ec0ff */
[----:B------:R-:W-:Y:S02]  /*5200*/  SHF.R.U32.HI R26, RZ, 0x1, R26 ;  /* 0x00000001ff1a7819 */ /* 0x000fe4000001161a */
[----:B------:R-:W-:-:S02]  /*5210*/  LOP3.LUT R24, R27, 0x1, RZ, 0xc0, !PT ;  /* 0x000000011b187812 */ /* 0x000fc400078ec0ff */
[----:B------:R-:W-:-:S03]  /*5220*/  IADD3 R29, RZ, -R26, -R25 ;  /* 0x8000001aff1d7210 */ /* 0x000fc60007ffe819 */
[C---:B------:R-:W-:Y:S02]  /*5230*/  IMAD.SHL.U32 R30, R24.reuse, 0x40, RZ ;  /* 0x00000040181e7824 */ /* 0x040fe400078e00ff */
[----:B------:R-:W-:Y:S02]  /*5240*/  IMAD R29, R24, -0x40, R29 ;  /* 0xffffffc0181d7824 */ /* 0x000fe400078e021d */
[----:B------:R-:W-:Y:S01]  /*5250*/  IMAD.SHL.U32 R24, R2, 0x2, RZ ;  /* 0x0000000202187824 */ /* 0x000fe200078e00ff */
[----:B------:R-:W-:-:S04]  /*5260*/  LOP3.LUT R27, R30, 0x40, R25, 0xe2, !PT ;  /* 0x000000401e1b7812 */ /* 0x000fc800078ee219 */
[----:B------:R-:W-:Y:S02]  /*5270*/  LOP3.LUT R30, R24, 0x6, RZ, 0xc0, !PT ;  /* 0x00000006181e7812 */ /* 0x000fe400078ec0ff */
[----:B------:R-:W-:Y:S02]  /*5280*/  LOP3.LUT R24, R2, 0x3, RZ, 0xc0, !PT ;  /* 0x0000000302187812 */ /* 0x000fe400078ec0ff */
[----:B------:R1:W5:Y:S01]  /*5290*/  LDL.LU R2, [R1+0x8c] ;  /* 0x00008c0001027983 */ /* 0x0003620000300800 */
[----:B------:R-:W-:Y:S01]  /*52a0*/  UIMAD.WIDE.U32 UR6, UR9, 0x38e38e39, URZ ;  /* 0x38e38e39090678a5 */ /* 0x000fe2000f8e003f */
[----:B--2---:R-:W-:Y:S01]  /*52b0*/  PRMT R30, R30, 0x6540, R0 ;  /* 0x000065401e1e7816 */ /* 0x004fe20000000000 */
[----:B------:R-:W-:Y:S02]  /*52c0*/  IMAD.SHL.U32 R35, R0, 0x100, RZ ;  /* 0x0000010000237824 */ /* 0x000fe400078e00ff */
[----:B------:R1:W5:Y:S01]  /*52d0*/  LDL.LU R0, [R1+0x88] ;  /* 0x0000880001007983 */ /* 0x0003620000300800 */
[----:B0-----:R-:W-:Y:S01]  /*52e0*/  IMAD R34, R24, -0x2, R28 ;  /* 0xfffffffe18227824 */ /* 0x001fe200078e021c */
[----:B------:R-:W-:Y:S01]  /*52f0*/  UIMAD UR5, UR10, UR14, URZ ;  /* 0x0000000e0a0572a4 */ /* 0x000fe2000f8e023f */
[----:B------:R-:W-:Y:S01]  /*5300*/  ISETP.GE.AND P0, PT, R35, R28, PT ;  /* 0x0000001c2300720c */ /* 0x000fe20003f06270 */
[C---:B---3--:R-:W-:Y:S01]  /*5310*/  IMAD.SHL.U32 R28, R227.reuse, 0x80, RZ ;  /* 0x00000080e31c7824 */ /* 0x048fe200078e00ff */
[----:B------:R-:W-:Y:S01]  /*5320*/  UISETP.LT.U32.AND UP0, UPT, UR12, 0x12, UP0 ;  /* 0x000000120c00788c */ /* 0x000fe20008701070 */
[--C-:B------:R-:W-:Y:S01]  /*5330*/  SHF.R.S32.HI R31, RZ, 0x1f, R30.reuse ;  /* 0x0000001fff1f7819 */ /* 0x100fe2000001141e */
[----:B------:R-:W-:Y:S01]  /*5340*/  UIMAD UR8, UR22, UR15, UR5 ;  /* 0x0000000f160872a4 */ /* 0x000fe2000f8e0205 */
[----:B------:R-:W-:Y:S01]  /*5350*/  IMAD.U32 R25, RZ, RZ, UR14 ;  /* 0x0000000eff197e24 */ /* 0x000fe2000f8e00ff */
[C---:B------:R-:W-:Y:S01]  /*5360*/  ISETP.GE.OR P0, PT, R28.reuse, UR11, P0 ;  /* 0x0000000b1c007c0c */ /* 0x040fe20008706670 */
[----:B------:R-:W-:Y:S01]  /*5370*/  USEL UR5, URZ, 0x1, !UP0 ;  /* 0x000000013f057887 */ /* 0x000fe2000c000000 */
[----:B------:R-:W-:Y:S01]  /*5380*/  IMAD.WIDE R32, R227, 0x80, RZ ;  /* 0x00000080e3207825 */ /* 0x000fe200078e02ff */
[----:B------:R-:W-:Y:S01]  /*5390*/  USHF.R.U32.HI UR6, URZ, 0x2, UR7 ;  /* 0x000000023f067899 */ /* 0x000fe20008011607 */
[----:B------:R-:W-:Y:S01]  /*53a0*/  IADD3 R38, -R28, UR11, R29 ;  /* 0x0000000b1c267c10 */ /* 0x000fe2000fffe11d */
[----:B------:R-:W-:Y:S01]  /*53b0*/  ULOP3.LUT UR4, UR4, UR5, URZ, 0x3c, !UPT ;  /* 0x0000000504047292 */ /* 0x000fe2000f8e3c3f */
[----:B------:R-:W-:Y:S01]  /*53c0*/  IMAD.WIDE.U32 R24, R25, UR22, R30 ;  /* 0x0000001619187c25 */ /* 0x000fe2000f8e001e */
[----:B------:R-:W-:Y:S01]  /*53d0*/  UIMAD UR5, UR6, -0x12, UR9 ;  /* 0xffffffee060578a4 */ /* 0x000fe2000f8e0209 */
[----:B------:R-:W-:Y:S01]  /*53e0*/  LOP3.LUT R39, R32, R27, R26, 0xfe, !PT ;  /* 0x0000001b20277212 */ /* 0x000fe200078efe1a */
[----:B------:R-:W-:Y:S01]  /*53f0*/  @UP1 ULOP3.LUT UR4, UR4, 0x1, UR6, 0x78, !UPT ;  /* 0x0000000104041892 */ /* 0x000fe2000f8e7806 */
[----:B------:R-:W-:-:S02]  /*5400*/  VIADD R25, R25, UR8 ;  /* 0x0000000819197c36 */ /* 0x000fc40008000000 */
[----:B------:R-:W-:Y:S02]  /*5410*/  IMAD.IADD R35, R34, 0x1, -R35 ;  /* 0x0000000122237824 */ /* 0x000fe400078e0a23 */
[----:B------:R-:W-:Y:S01]  /*5420*/  IMAD.MOV.U32 R34, RZ, RZ, -0x1 ;  /* 0xffffffffff227424 */ /* 0x000fe200078e00ff */
[----:B-1----:R-:W-:Y:S06]  /*5430*/  @P0 BRA `(.L_x_32) ;  /* 0x0000008c00980947 */ /* 0x002fec0003800000 */
[----:B------:R-:W0:Y:S01]  /*5440*/  LDC.64 R28, c[0x0][0x5c8] ;  /* 0x00017200ff1c7b82 */ /* 0x000e220000000a00 */
[----:B------:R-:W-:Y:S01]  /*5450*/  ULDC.64 UR6, c[0x0][0x5c0] ;  /* 0x0001700000067ab9 */ /* 0x000fe20000000a00 */
[----:B------:R-:W-:Y:S01]  /*5460*/  BSSY B0, `(.L_x_32) ;  /* 0x00008e3000007945 */ /* 0x000fe20003800000 */
[-C--:B0-----:R-:W-:Y:S02]  /*5470*/  IMAD R26, R33, R28.reuse, RZ ;  /* 0x0000001c211a7224 */ /* 0x081fe400078e02ff */
[----:B------:R-:W-:-:S04]  /*5480*/  IMAD.WIDE.U32 R24, R39, R28, R24 ;  /* 0x0000001c27187225 */ /* 0x000fc800078e0018 */
[----:B------:R-:W-:Y:S01]  /*5490*/  IMAD R27, R39, R29, R26 ;  /* 0x0000001d271b7224 */ /* 0x000fe200078e021a */
[----:B------:R-:W-:Y:S02]  /*54a0*/  LEA R26, P0, R28, R24, 0x3 ;  /* 0x000000181c1a7211 */ /* 0x000fe400078018ff */
[----:B------:R-:W-:Y:S01]  /*54b0*/  IADD3 R24, P1, R24, UR6, RZ ;  /* 0x0000000618187c10 */ /* 0x000fe2000ff3e0ff */
[----:B------:R-:W-:Y:S01]  /*54c0*/  IMAD.IADD R27, R25, 0x1, R27 ;  /* 0x00000001191b7824 */ /* 0x000fe200078e021b */
[----:B------:R-:W-:-:S04]  /*54d0*/  IADD3 R26, P3, R26, UR6, RZ ;  /* 0x000000061a1a7c10 */ /* 0x000fc8000ff7e0ff */
[----:B------:R-:W-:Y:S02]  /*54e0*/  LEA.HI.X R28, R28, R27, R29, 0x3, P0 ;  /* 0x0000001b1c1c7211 */ /* 0x000fe400000f1c1d */
[----:B------:R-:W-:Y:S02]  /*54f0*/  FSETP.NEU.AND P0, PT, RZ, UR21, PT ;  /* 0x00000015ff007c0b */ /* 0x000fe4000bf0d000 */
[----:B------:R-:W-:Y:S02]  /*5500*/  IADD3.X R25, R27, UR7, RZ, P1, !PT ;  /* 0x000000071b197c10 */ /* 0x000fe40008ffe4ff */
[----:B------:R-:W-:-:S09]  /*5510*/  IADD3.X R27, R28, UR7, RZ, P3, !PT ;  /* 0x000000071c1b7c10 */ /* 0x000fd20009ffe4ff */
[----:B------:R-:W-:Y:S05]  /*5520*/  @!P0 BRA `(.L_x_33) ;  /* 0x0000006800d88947 */ /* 0x000fea0003800000 */
[----:B------:R-:W-:Y:S01]  /*5530*/  ULDC.64 UR8, c[0x0][0x5b8] ;  /* 0x00016e0000087ab9 */ /* 0x000fe20000000a00 */
[----:B------:R-:W-:Y:S01]  /*5540*/  ISETP.GE.AND P0, PT, R38, 0x1, PT ;  /* 0x000000012600780c */ /* 0x000fe20003f06270 */
[----:B------:R-:W-:Y:S02]  /*5550*/  UIMAD UR6, UR10, UR8, URZ ;  /* 0x000000080a0672a4 */ /* 0x000fe4000f8e023f */
[----:B------:R-:W-:Y:S01]  /*5560*/  IMAD.U32 R29, RZ, RZ, UR8 ;  /* 0x00000008ff1d7e24 */ /* 0x000fe2000f8e00ff */
[----:B------:R-:W-:Y:S01]  /*5570*/  BSSY B1, `(.L_x_34) ;  /* 0x000000f000017945 */ /* 0x000fe20003800000 */
[----:B------:R-:W-:Y:S01]  /*5580*/  ISETP.LT.OR P4, PT, R35, 0x1, !P0 ;  /* 0x000000012300780c */ /* 0x000fe20004781670 */
[----:B------:R-:W-:Y:S02]  /*5590*/  UIMAD UR6, UR22, UR9, UR6 ;  /* 0x00000009160672a4 */ /* 0x000fe4000f8e0206 */
[----:B------:R-:W-:Y:S01]  /*55a0*/  IMAD.WIDE.U32 R30, R29, UR22, R30 ;  /* 0x000000161d1e7c25 */ /* 0x000fe2000f8e001e */
[----:B------:R-:W-:-:S03]  /*55b0*/  ULDC.64 UR8, c[0x0][0x5a8] ;  /* 0x00016a0000087ab9 */ /* 0x000fc60000000a00 */
[----:B------:R-:W-:Y:S01]  /*55c0*/  VIADD R31, R31, UR6 ;  /* 0x000000061f1f7c36 */ /* 0x000fe20008000000 */
[----:B------:R-:W-:Y:S02]  /*55d0*/  ULDC.64 UR6, c[0x0][0x5b0] ;  /* 0x00016c0000067ab9 */ /* 0x000fe40000000a00 */
[----:B------:R-:W-:Y:S02]  /*55e0*/  IMAD R36, R33, UR6, RZ ;  /* 0x0000000621247c24 */ /* 0x000fe4000f8e02ff */
[----:B------:R-:W-:-:S04]  /*55f0*/  IMAD.WIDE.U32 R28, R39, UR6, R30 ;  /* 0x00000006271c7c25 */ /* 0x000fc8000f8e001e */
[--C-:B------:R-:W-:Y:S01]  /*5600*/  IMAD R37, R39, UR7, R36.reuse ;  /* 0x0000000727257c24 */ /* 0x100fe2000f8e0224 */
[----:B------:R-:W-:Y:S02]  /*5610*/  IADD3 R28, P1, R28, UR8, RZ ;  /* 0x000000081c1c7c10 */ /* 0x000fe4000ff3e0ff */
[----:B------:R-:W-:Y:S02]  /*5620*/  PRMT R36, RZ, 0x7610, R36 ;  /* 0x00007610ff247816 */ /* 0x000fe40000000024 */
[----:B------:R-:W-:Y:S01]  /*5630*/  IADD3.X R29, R29, UR9, R37, P1, !PT ;  /* 0x000000091d1d7c10 */ /* 0x000fe20008ffe425 */
[----:B------:R-:W-:Y:S08]  /*5640*/  @P4 BRA `(.L_x_35) ;  /* 0x0000000000044947 */ /* 0x000ff00003800000 */
[----:B------:R0:W5:Y:S02]  /*5650*/  LDG.E.U8 R36, desc[UR18][R28.64] ;  /* 0x000000121c247981 */ /* 0x000164000c1e1100 */
.L_x_35:
[----:B------:R-:W-:Y:S05]  /*5660*/  BSYNC B1 ;  /* 0x0000000000017941 */ /* 0x000fea0003800000 */
.L_x_34:
[----:B-----5:R-:W-:Y:S01]  /*5670*/  LOP3.LUT R36, R36, 0xff, RZ, 0xc0, !PT ;  /* 0x000000ff24247812 */ /* 0x020fe200078ec0ff */
[----:B------:R-:W-:Y:S01]  /*5680*/  BSSY B1, `(.L_x_36) ;  /* 0x000000b000017945 */ /* 0x000fe20003800000 */
[----:B------:R-:W-:Y:S02]  /*5690*/  ISETP.LT.OR P3, PT, R35, 0x2, !P0 ;  /* 0x000000022300780c */ /* 0x000fe40004761670 */
[----:B------:R-:W-:-:S05]  /*56a0*/  F2FP.F16.E5M2.UNPACK_B R36, R36 ;  /* 0x00000024ff24723e */ /* 0x000fca00020004ff */
[----:B------:R-:W-:-:S05]  /*56b0*/  HADD2.F32 R36, -RZ, R36.H0_H0 ;  /* 0x20000024ff247230 */ /* 0x000fca0000004100 */
[----:B------:R-:W-:Y:S01]  /*56c0*/  FMUL R37, R36, UR21 ;  /* 0x0000001524257c20 */ /* 0x000fe20008400000 */
[----:B------:R-:W-:-:S03]  /*56d0*/  PRMT R36, RZ, 0x7610, R36 ;  /* 0x00007610ff247816 */ /* 0x000fc60000000024 */
[----:B------:R-:W-:-:S05]  /*56e0*/  FFMA R37, R226, UR20, R37 ;  /* 0x00000014e2257c23 */ /* 0x000fca0008000025 */
[----:B------:R-:W-:-:S05]  /*56f0*/  F2FP.SATFINITE.E5M2.F32.PACK_AB_MERGE_C R37, RZ, R37, RZ ;  /* 0x00000025ff25723e */ /* 0x000fca00048060ff */
[----:B------:R1:W-:Y:S01]  /*5700*/  @!P4 STG.E.U8 desc[UR18][R24.64], R37 ;  /* 0x000000251800c986 */ /* 0x0003e2000c101112 */
[----:B------:R-:W-:Y:S05]  /*5710*/  @P3 BRA `(.L_x_37) ;  /* 0x0000000000043947 */ /* 0x000fea0003800000 */
[----:B------:R2:W5:Y:S02]  /*5720*/  LDG.E.U8 R36, desc[UR18][R28.64+0x1] ;  /* 0x000001121c247981 */ /* 0x000564000c1e1100 */
.L_x_37:
[----:B------:R-:W-:Y:S05]  /*5730*/  BSYNC B1 ;  /* 0x0000000000017941 */ /* 0x000fea0003800000 */
.L_x_36:
[----:B-----5:R-:W-:Y:S01]  /*5740*/  LOP3.LUT R36, R36, 0xff, RZ, 0xc0, !PT ;  /* 0x000000ff24247812 */ /* 0x020fe200078ec0ff */
[----:B------:R-:W-:Y:S01]  /*5750*/  BSSY B1, `(.L_x_38) ;  /* 0x0000013000017945 */ /* 0x000fe20003800000 */
[----:B-1----:R-:W-:Y:S02]  /*5760*/  IADD3 R37, P1, R39, 0x8, RZ ;  /* 0x0000000827257810 */ /* 0x002fe40007f3e0ff */
[----:B------:R-:W-:-:S03]  /*5770*/  F2FP.F16.E5M2.UNPACK_B R36, R36 ;  /* 0x00000024ff24723e */ /* 0x000fc600020004ff */
[----:B------:R-:W-:Y:S01]  /*5780*/  IMAD.X R32, RZ, RZ, R33, P1 ;  /* 0x000000ffff207224 */ /* 0x000fe200008e0621 */
[----:B------:R-:W-:Y:S01]  /*5790*/  ISETP.GE.AND P1, PT, R38, 0x9, PT ;  /* 0x000000092600780c */ /* 0x000fe20003f26270 */
[----:B------:R-:W-:Y:S02]  /*57a0*/  HADD2.F32 R36, -RZ, R36.H0_H0 ;  /* 0x20000024ff247230 */ /* 0x000fe40000004100 */
[----:B------:R-:W-:Y:S01]  /*57b0*/  IMAD R32, R32, UR6, RZ ;  /* 0x0000000620207c24 */ /* 0x000fe2000f8e02ff */
[----:B------:R-:W-:Y:S01]  /*57c0*/  ISETP.LT.OR P5, PT, R35, 0x1, !P1 ;  /* 0x000000012300780c */ /* 0x000fe20004fa1670 */
[----:B------:R-:W-:-:S04]  /*57d0*/  IMAD.WIDE.U32 R30, R37, UR6, R30 ;  /* 0x00000006251e7c25 */ /* 0x000fc8000f8e001e */
[----:B------:R-:W-:Y:S01]  /*57e0*/  FMUL R36, R36, UR21 ;  /* 0x0000001524247c20 */ /* 0x000fe20008400000 */
[----:B------:R-:W-:-:S03]  /*57f0*/  IMAD R37, R37, UR7, R32 ;  /* 0x0000000725257c24 */ /* 0x000fc6000f8e0220 */
[----:B------:R-:W-:Y:S01]  /*5800*/  FFMA R36, R225, UR20, R36 ;  /* 0x00000014e1247c23 */ /* 0x000fe20008000024 */
[----:B------:R-:W-:Y:S02]  /*5810*/  IADD3 R30, P4, R30, UR8, RZ ;  /* 0x000000081e1e7c10 */ /* 0x000fe4000ff9e0ff */
[----:B------:R-:W-:Y:S02]  /*5820*/  PRMT R32, RZ, 0x7610, R32 ;  /* 0x00007610ff207816 */ /* 0x000fe40000000020 */
[----:B------:R-:W-:Y:S02]  /*5830*/  F2FP.SATFINITE.E5M2.F32.PACK_AB_MERGE_C R33, RZ, R36, RZ ;  /* 0x00000024ff21723e */ /* 0x000fe400048060ff */
[----:B------:R-:W-:-:S03]  /*5840*/  IADD3.X R31, R31, UR9, R37, P4, !PT ;  /* 0x000000091f1f7c10 */ /* 0x000fc6000a7fe425 */
[----:B------:R1:W-:Y:S01]  /*5850*/  @!P3 STG.E.U8 desc[UR18][R24.64+0x1], R33 ;  /* 0x000001211800b986 */ /* 0x0003e2000c101112 */
[----:B------:R-:W-:Y:S05]  /*5860*/  @P5 BRA `(.L_x_39) ;  /* 0x0000000000045947 */ /* 0x000fea0003800000 */
[----:B------:R3:W5:Y:S02]  /*5870*/  LDG.E.U8 R32, desc[UR18][R30.64] ;  /* 0x000000121e207981 */ /* 0x000764000c1e1100 */
.L_x_39:
[----:B------:R-:W-:Y:S05]  /*5880*/  BSYNC B1 ;  /* 0x0000000000017941 */ /* 0x000fea0003800000 */
.L_x_38:
[----:B-----5:R-:W-:Y:S01]  /*5890*/  LOP3.LUT R32, R32, 0xff, RZ, 0xc0, !PT ;  /* 0x000000ff20207812 */ /* 0x020fe200078ec0ff */
[----:B------:R-:W-:Y:S01]  /*58a0*/  BSSY B1, `(.L_x_40) ;  /* 0x000000b000017945 */ /* 0x000fe20003800000 */
[----:B------:R-:W-:Y:S02]  /*58b0*/  ISETP.LT.OR P3, PT, R35, 0x2, !P1 ;  /* 0x000000022300780c */ /* 0x000fe40004f61670 */
[----:B------:R-:W-:-:S05]  /*58c0*/  F2FP.F16.E5M2.UNPACK_B R32, R32 ;  /* 0x00000020ff20723e */ /* 0x000fca00020004ff */
[----:B------:R-:W-:-:S05]  /*58d0*/  HADD2.F32 R32, -RZ, R32.H0_H0 ;  /* 0x20000020ff207230 */ /* 0x000fca0000004100 */
[----:B-1----:R-:W-:Y:S01]  /*58e0*/  FMUL R33, R32, UR21 ;  /* 0x0000001520217c20 */ /* 0x002fe20008400000 */
[----:B------:R-:W-:-:S03]  /*58f0*/  PRMT R32, RZ, 0x7610, R32 ;  /* 0x00007610ff207816 */ /* 0x000fc60000000020 */
[----:B------:R-:W-:-:S05]  /*5900*/  FFMA R33, R224, UR20, R33 ;  /* 0x00000014e0217c23 */ /* 0x000fca0008000021 */
[----:B------:R-:W-:-:S05]  /*5910*/  F2FP.SATFINITE.E5M2.F32.PACK_AB_MERGE_C R33, RZ, R33, RZ ;  /* 0x00000021ff21723e */ /* 0x000fca00048060ff */
[----:B------:R1:W-:Y:S01]  /*5920*/  @!P5 STG.E.U8 desc[UR18][R26.64], R33 ;  /* 0x000000211a00d986 */ /* 0x0003e2000c101112 */
[----:B------:R-:W-:Y:S05]  /*5930*/  @P3 BRA `(.L_x_41) ;  /* 0x0000000000043947 */ /* 0x000fea0003800000 */
[----:B------:R4:W5:Y:S02]  /*5940*/  LDG.E.U8 R32, desc[UR18][R30.64+0x1] ;  /* 0x000001121e207981 */ /* 0x000964000c1e1100 */
.L_x_41:
[----:B------:R-:W-:Y:S05]  /*5950*/  BSYNC B1 ;  /* 0x0000000000017941 */ /* 0x000fea0003800000 */
.L_x_40:
[----:B-----5:R-:W-:Y:S01]  /*5960*/  LOP3.LUT R32, R32, 0xff, RZ, 0xc0, !PT ;  /* 0x000000ff20207812 */ /* 0x020fe200078ec0ff */
[----:B------:R-:W-:Y:S01]  /*5970*/  BSSY B1, `(.L_x_42) ;  /* 0x000000b000017945 */ /* 0x000fe20003800000 */
[----:B------:R-:W-:Y:S02]  /*5980*/  ISETP.LT.OR P4, PT, R35, 0x9, !P0 ;  /* 0x000000092300780c */ /* 0x000fe40004781670 */
[----:B------:R-:W-:-:S05]  /*5990*/  F2FP.F16.E5M2.UNPACK_B R32, R32 ;  /* 0x00000020ff20723e */ /* 0x000fca00020004ff */
[----:B------:R-:W-:-:S05]  /*59a0*/  HADD2.F32 R32, -RZ, R32.H0_H0 ;  /* 0x20000020ff207230 */ /* 0x000fca0000004100 */
[----:B------:R-:W-:-:S04]  /*59b0*/  FMUL R32, R32, UR21 ;  /* 0x0000001520207c20 */ /* 0x000fc80008400000 */
[----:B------:R-:W-:-:S05]  /*59c0*/  FFMA R32, R223, UR20, R32 ;  /* 0x00000014df207c23 */ /* 0x000fca0008000020 */
[----:B-1----:R-:W-:Y:S02]  /*59d0*/  F2FP.SATFINITE.E5M2.F32.PACK_AB_MERGE_C R33, RZ, R32, RZ ;  /* 0x00000020ff21723e */ /* 0x002fe400048060ff */
[----:B------:R-:W-:-:S03]  /*59e0*/  PRMT R32, RZ, 0x7610, R32 ;  /* 0x00007610ff207816 */ /* 0x000fc60000000020 */
[----:B------:R1:W-:Y:S01]  /*59f0*/  @!P3 STG.E.U8 desc[UR18][R26.64+0x1], R33 ;  /* 0x000001211a00b986 */ /* 0x0003e2000c101112 */
[----:B------:R-:W-:Y:S05]  /*5a00*/  @P4 BRA `(.L_x_43) ;  /* 0x0000000000044947 */ /* 0x000fea0003800000 */
[----:B------:R0:W5:Y:S02]  /*5a10*/  LDG.E.U8 R32, desc[UR18][R28.64+0x8] ;  /* 0x000008121c207981 */ /* 0x000164000c1e1100 */
.L_x_43:
[----:B------:R-:W-:Y:S05]  /*5a20*/  BSYNC B1 ;  /* 0x0000000000017941 */ /* 0x000fea0003800000 */
.L_x_42:
        /* <DEDUP_REMOVED lines=12> */
.L_x_45:
[----:B------:R-:W-:Y:S05]  /*5af0*/  BSYNC B1 ;  /* 0x0000000000017941 */ /* 0x000fea0003800000 */
.L_x_44:
        /* <DEDUP_REMOVED lines=12> */
.L_x_47:
[----:B------:R-:W-:Y:S05]  /*5bc0*/  BSYNC B1 ;  /* 0x0000000000017941 */ /* 0x000fea0003800000 */
.L_x_46:
        /* <DEDUP_REMOVED lines=12> */
.L_x_49:
[----:B------:R-:W-:Y:S05]  /*5c90*/  BSYNC B1 ;  /* 0x0000000000017941 */ /* 0x000fea0003800000 */
.L_x_48:
        /* <DEDUP_REMOVED lines=12> */
.L_x_51:
[----:B------:R-:W-:Y:S05]  /*5d60*/  BSYNC B1 ;  /* 0x0000000000017941 */ /* 0x000fea0003800000 */
.L_x_50:
        /* <DEDUP_REMOVED lines=12> */
.L_x_53:
[----:B------:R-:W-:Y:S05]  /*5e30*/  BSYNC B1 ;  /* 0x0000000000017941 */ /* 0x000fea0003800000 */
.L_x_52:
        /* <DEDUP_REMOVED lines=12> */
.L_x_55:
[----:B------:R-:W-:Y:S05]  /*5f00*/  BSYNC B1 ;  /* 0x0000000000017941 */ /* 0x000fea0003800000 */
.L_x_54:
        /* <DEDUP_REMOVED lines=12> */
.L_x_57:
[----:B------:R-:W-:Y:S05]  /*5fd0*/  BSYNC B1 ;  /* 0x0000000000017941 */ /* 0x000fea0003800000 */
.L_x_56:
        /* <DEDUP_REMOVED lines=12> */
.L_x_59:
[----:B------:R-:W-:Y:S05]  /*60a0*/  BSYNC B1 ;  /* 0x0000000000017941 */ /* 0x000fea0003800000 */
.L_x_58:
        /* <DEDUP_REMOVED lines=12> */
.L_x_61:
[----:B------:R-:W-:Y:S05]  /*6170*/  BSYNC B1 ;  /* 0x0000000000017941 */ /* 0x000fea0003800000 */
.L_x_60:
        /* <DEDUP_REMOVED lines=12> */
.L_x_63:
[----:B------:R-:W-:Y:S05]  /*6240*/  BSYNC B1 ;  /* 0x0000000000017941 */ /* 0x000fea0003800000 */
.L_x_62:
        /* <DEDUP_REMOVED lines=12> */
.L_x_65:
[----:B------:R-:W-:Y:S05]  /*6310*/  BSYNC B1 ;  /* 0x0000000000017941 */ /* 0x000fea0003800000 */
.L_x_64:
        /* <DEDUP_REMOVED lines=12> */
.L_x_67:
[----:B------:R-:W-:Y:S05]  /*63e0*/  BSYNC B1 ;  /* 0x0000000000017941 */ /* 0x000fea0003800000 */
.L_x_66:
        /* <DEDUP_REMOVED lines=12> */
.L_x_69:
[----:B------:R-:W-:Y:S05]  /*64b0*/  BSYNC B1 ;  /* 0x0000000000017941 */ /* 0x000fea0003800000 */
.L_x_68:
        /* <DEDUP_REMOVED lines=12> */
.L_x_71:
[----:B------:R-:W-:Y:S05]  /*6580*/  BSYNC B1 ;  /* 0x0000000000017941 */ /* 0x000fea0003800000 */
.L_x_70:
        /* <DEDUP_REMOVED lines=12> */
.L_x_73:
[----:B------:R-:W-:Y:S05]  /*6650*/  BSYNC B1 ;  /* 0x0000000000017941 */ /* 0x000fea0003800000 */
.L_x_72:
        /* <DEDUP_REMOVED lines=12> */
.L_x_75:
[----:B------:R-:W-:Y:S05]  /*6720*/  BSYNC B1 ;  /* 0x0000000000017941 */ /* 0x000fea0003800000 */
.L_x_74:
        /* <DEDUP_REMOVED lines=12> */
.L_x_77:
[----:B------:R-:W-:Y:S05]  /*67f0*/  BSYNC B1 ;  /* 0x0000000000017941 */ /* 0x000fea0003800000 */
.L_x_76:
        /* <DEDUP_REMOVED lines=12> */
.L_x_79:
[----:B------:R-:W-:Y:S05]  /*68c0*/  BSYNC B1 ;  /* 0x0000000000017941 */ /* 0x000fea0003800000 */
.L_x_78:
        /* <DEDUP_REMOVED lines=12> */
.L_x_81:
[----:B------:R-:W-:Y:S05]  /*6990*/  BSYNC B1 ;  /* 0x0000000000017941 */ /* 0x000fea0003800000 */
.L_x_80:
        /* <DEDUP_REMOVED lines=12> */
.L_x_83:
[----:B------:R-:W-:Y:S05]  /*6a60*/  BSYNC B1 ;  /* 0x0000000000017941 */ /* 0x000fea0003800000 */
.L_x_82:
        /* <DEDUP_REMOVED lines=12> */
.L_x_85:
[----:B------:R-:W-:Y:S05]  /*6b30*/  BSYNC B1 ;  /* 0x0000000000017941 */ /* 0x000fea0003800000 */
.L_x_84:
        /* <DEDUP_REMOVED lines=12> */
.L_x_87:
[----:B------:R-:W-:Y:S05]  /*6c00*/  BSYNC B1 ;  /* 0x0000000000017941 */ /* 0x000fea0003800000 */
.L_x_86:
        /* <DEDUP_REMOVED lines=12> */
.L_x_89:
[----:B------:R-:W-:Y:S05]  /*6cd0*/  BSYNC B1 ;  /* 0x0000000000017941 */ /* 0x000fea0003800000 */
.L_x_88:
        /* <DEDUP_REMOVED lines=12> */
.L_x_91:
[----:B------:R-:W-:Y:S05]  /*6da0*/  BSYNC B1 ;  /* 0x0000000000017941 */ /* 0x000fea0003800000 */
.L_x_90:
        /* <DEDUP_REMOVED lines=12> */
.L_x_93:
[----:B------:R-:W-:Y:S05]  /*6e70*/  BSYNC B1 ;  /* 0x0000000000017941 */ /* 0x000fea0003800000 */
.L_x_92:
        /* <DEDUP_REMOVED lines=12> */
.L_x_95:
[----:B------:R-:W-:Y:S05]  /*6f40*/  BSYNC B1 ;  /* 0x0000000000017941 */ /* 0x000fea0003800000 */
.L_x_94:
        /* <DEDUP_REMOVED lines=12> */
.L_x_97:
[----:B------:R-:W-:Y:S05]  /*7010*/  BSYNC B1 ;  /* 0x0000000000017941 */ /* 0x000fea0003800000 */
.L_x_96:
        /* <DEDUP_REMOVED lines=12> */
.L_x_99:
[----:B------:R-:W-:Y:S05]  /*70e0*/  BSYNC B1 ;  /* 0x0000000000017941 */ /* 0x000fea0003800000 */
.L_x_98:
        /* <DEDUP_REMOVED lines=12> */
.L_x_101:
[----:B------:R-:W-:Y:S05]  /*71b0*/  BSYNC B1 ;  /* 0x0000000000017941 */ /* 0x000fea0003800000 */
.L_x_100:
        /* <DEDUP_REMOVED lines=12> */
.L_x_103:
[----:B------:R-:W-:Y:S05]  /*7280*/  BSYNC B1 ;  /* 0x0000000000017941 */ /* 0x000fea0003800000 */
.L_x_102:
        /* <DEDUP_REMOVED lines=12> */
.L_x_105:
[----:B------:R-:W-:Y:S05]  /*7350*/  BSYNC B1 ;  /* 0x0000000000017941 */ /* 0x000fea0003800000 */
.L_x_104:
        /* <DEDUP_REMOVED lines=12> */
.L_x_107:
[----:B------:R-:W-:Y:S05]  /*7420*/  BSYNC B1 ;  /* 0x0000000000017941 */ /* 0x000fea0003800000 */
.L_x_106:
        /* <DEDUP_REMOVED lines=12> */
.L_x_109:
[----:B------:R-:W-:Y:S05]  /*74f0*/  BSYNC B1 ;  /* 0x0000000000017941 */ /* 0x000fea0003800000 */
.L_x_108:
        /* <DEDUP_REMOVED lines=12> */
.L_x_111:
[----:B------:R-:W-:Y:S05]  /*75c0*/  BSYNC B1 ;  /* 0x0000000000017941 */ /* 0x000fea0003800000 */
.L_x_110:
        /* <DEDUP_REMOVED lines=12> */
.L_x_113:
[----:B------:R-:W-:Y:S05]  /*7690*/  BSYNC B1 ;  /* 0x0000000000017941 */ /* 0x000fea0003800000 */
.L_x_112:
        /* <DEDUP_REMOVED lines=12> */
.L_x_115:
[----:B------:R-:W-:Y:S05]  /*7760*/  BSYNC B1 ;  /* 0x0000000000017941 */ /* 0x000fea0003800000 */
.L_x_114:
        /* <DEDUP_REMOVED lines=12> */
.L_x_117:
[----:B------:R-:W-:Y:S05]  /*7830*/  BSYNC B1 ;  /* 0x0000000000017941 */ /* 0x000fea0003800000 */
.L_x_116:
        /* <DEDUP_REMOVED lines=12> */
.L_x_119:
[----:B------:R-:W-:Y:S05]  /*7900*/  BSYNC B1 ;  /* 0x0000000000017941 */ /* 0x000fea0003800000 */
.L_x_118:
        /* <DEDUP_REMOVED lines=12> */
.L_x_121:
[----:B------:R-:W-:Y:S05]  /*79d0*/  BSYNC B1 ;  /* 0x0000000000017941 */ /* 0x000fea0003800000 */
.L_x_120:
        /* <DEDUP_REMOVED lines=12> */
.L_x_123:
[----:B------:R-:W-:Y:S05]  /*7aa0*/  BSYNC B1 ;  /* 0x0000000000017941 */ /* 0x000fea0003800000 */
.L_x_122:
        /* <DEDUP_REMOVED lines=12> */
.L_x_125:
[----:B------:R-:W-:Y:S05]  /*7b70*/  BSYNC B1 ;  /* 0x0000000000017941 */ /* 0x000fea0003800000 */
.L_x_124:
        /* <DEDUP_REMOVED lines=12> */
.L_x_127:
[----:B------:R-:W-:Y:S05]  /*7c40*/  BSYNC B1 ;  /* 0x0000000000017941 */ /* 0x000fea0003800000 */
.L_x_126:
        /* <DEDUP_REMOVED lines=12> */
.L_x_129:
[----:B------:R-:W-:Y:S05]  /*7d10*/  BSYNC B1 ;  /* 0x0000000000017941 */ /* 0x000fea0003800000 */
.L_x_128:
        /* <DEDUP_REMOVED lines=12> */
.L_x_131:
[----:B------:R-:W-:Y:S05]  /*7de0*/  BSYNC B1 ;  /* 0x0000000000017941 */ /* 0x000fea0003800000 */
.L_x_130:
        /* <DEDUP_REMOVED lines=12> */
.L_x_133:
[----:B------:R-:W-:Y:S05]  /*7eb0*/  BSYNC B1 ;  /* 0x0000000000017941 */ /* 0x000fea0003800000 */
.L_x_132:
        /* <DEDUP_REMOVED lines=12> */
.L_x_135:
[----:B------:R-:W-:Y:S05]  /*7f80*/  BSYNC B1 ;  /* 0x0000000000017941 */ /* 0x000fea0003800000 */
.L_x_134:
        /* <DEDUP_REMOVED lines=12> */
.L_x_137:
[----:B------:R-:W-:Y:S05]  /*8050*/  BSYNC B1 ;  /* 0x0000000000017941 */ /* 0x000fea0003800000 */
.L_x_136:
        /* <DEDUP_REMOVED lines=12> */
.L_x_139:
[----:B------:R-:W-:Y:S05]  /*8120*/  BSYNC B1 ;  /* 0x0000000000017941 */ /* 0x000fea0003800000 */
.L_x_138:
        /* <DEDUP_REMOVED lines=12> */
.L_x_141:
[----:B------:R-:W-:Y:S05]  /*81f0*/  BSYNC B1 ;  /* 0x0000000000017941 */ /* 0x000fea0003800000 */
.L_x_140:
        /* <DEDUP_REMOVED lines=12> */
.L_x_143:
[----:B------:R-:W-:Y:S05]  /*82c0*/  BSYNC B1 ;  /* 0x0000000000017941 */ /* 0x000fea0003800000 */
.L_x_142:
        /* <DEDUP_REMOVED lines=12> */
.L_x_145:
[----:B------:R-:W-:Y:S05]  /*8390*/  BSYNC B1 ;  /* 0x0000000000017941 */ /* 0x000fea0003800000 */
.L_x_144:
        /* <DEDUP_REMOVED lines=12> */
.L_x_147:
[----:B------:R-:W-:Y:S05]  /*8460*/  BSYNC B1 ;  /* 0x0000000000017941 */ /* 0x000fea0003800000 */
.L_x_146:
        /* <DEDUP_REMOVED lines=12> */
.L_x_149:
[----:B------:R-:W-:Y:S05]  /*8530*/  BSYNC B1 ;  /* 0x0000000000017941 */ /* 0x000fea0003800000 */
.L_x_148:
        /* <DEDUP_REMOVED lines=12> */
.L_x_151:
[----:B------:R-:W-:Y:S05]  /*8600*/  BSYNC B1 ;  /* 0x0000000000017941 */ /* 0x000fea0003800000 */
.L_x_150:
        /* <DEDUP_REMOVED lines=12> */
.L_x_153:
[----:B------:R-:W-:Y:S05]  /*86d0*/  BSYNC B1 ;  /* 0x0000000000017941 */ /* 0x000fea0003800000 */
.L_x_152:
        /* <DEDUP_REMOVED lines=12> */
.L_x_155:
[----:B------:R-:W-:Y:S05]  /*87a0*/  BSYNC B1 ;  /* 0x0000000000017941 */ /* 0x000fea0003800000 */
.L_x_154:
        /* <DEDUP_REMOVED lines=12> */
.L_x_157:
[----:B------:R-:W-:Y:S05]  /*8870*/  BSYNC B1 ;  /* 0x0000000000017941 */ /* 0x000fea0003800000 */
.L_x_156:
        /* <DEDUP_REMOVED lines=12> */
.L_x_159:
[----:B------:R-:W-:Y:S05]  /*8940*/  BSYNC B1 ;  /* 0x0000000000017941 */ /* 0x000fea0003800000 */
.L_x_158:
        /* <DEDUP_REMOVED lines=12> */
.L_x_161:
[----:B------:R-:W-:Y:S05]  /*8a10*/  BSYNC B1 ;  /* 0x0000000000017941 */ /* 0x000fea0003800000 */
.L_x_160:
        /* <DEDUP_REMOVED lines=12> */
.L_x_163:
[----:B------:R-:W-:Y:S05]  /*8ae0*/  BSYNC B1 ;  /* 0x0000000000017941 */ /* 0x000fea0003800000 */
.L_x_162:
        /* <DEDUP_REMOVED lines=12> */
.L_x_165:
[----:B------:R-:W-:Y:S05]  /*8bb0*/  BSYNC B1 ;  /* 0x0000000000017941 */ /* 0x000fea0003800000 */
.L_x_164:
        /* <DEDUP_REMOVED lines=12> */
.L_x_167:
[----:B------:R-:W-:Y:S05]  /*8c80*/  BSYNC B1 ;  /* 0x0000000000017941 */ /* 0x000fea0003800000 */
.L_x_166:
        /* <DEDUP_REMOVED lines=12> */
.L_x_169:
[----:B------:R-:W-:Y:S05]  /*8d50*/  BSYNC B1 ;  /* 0x0000000000017941 */ /* 0x000fea0003800000 */
.L_x_168:
        /* <DEDUP_REMOVED lines=12> */
.L_x_171:
[----:B------:R-:W-:Y:S05]  /*8e20*/  BSYNC B1 ;  /* 0x0000000000017941 */ /* 0x000fea0003800000 */
.L_x_170:
        /* <DEDUP_REMOVED lines=12> */
.L_x_173:
[----:B------:R-:W-:Y:S05]  /*8ef0*/  BSYNC B1 ;  /* 0x0000000000017941 */ /* 0x000fea0003800000 */
.L_x_172:
        /* <DEDUP_REMOVED lines=12> */
.L_x_175:
[----:B------:R-:W-:Y:S05]  /*8fc0*/  BSYNC B1 ;  /* 0x0000000000017941 */ /* 0x000fea0003800000 */
.L_x_174:
        /* <DEDUP_REMOVED lines=12> */
.L_x_177:
[----:B------:R-:W-:Y:S05]  /*9090*/  BSYNC B1 ;  /* 0x0000000000017941 */ /* 0x000fea0003800000 */
.L_x_176:
        /* <DEDUP_REMOVED lines=12> */
.L_x_179:
[----:B------:R-:W-:Y:S05]  /*9160*/  BSYNC B1 ;  /* 0x0000000000017941 */ /* 0x000fea0003800000 */
.L_x_178:
        /* <DEDUP_REMOVED lines=12> */
.L_x_181:
[----:B------:R-:W-:Y:S05]  /*9230*/  BSYNC B1 ;  /* 0x0000000000017941 */ /* 0x000fea0003800000 */
.L_x_180:
        /* <DEDUP_REMOVED lines=12> */
.L_x_183:
[----:B------:R-:W-:Y:S05]  /*9300*/  BSYNC B1 ;  /* 0x0000000000017941 */ /* 0x000fea0003800000 */
.L_x_182:
        /* <DEDUP_REMOVED lines=12> */
.L_x_185:
[----:B------:R-:W-:Y:S05]  /*93d0*/  BSYNC B1 ;  /* 0x0000000000017941 */ /* 0x000fea0003800000 */
.L_x_184:
[----:B-----5:R-:W-:Y:S01]  /*93e0*/  LOP3.LUT R32, R32, 0xff, RZ, 0xc0, !PT ;  /* 0x000000ff20207812 */ /* 0x020fe200078ec0ff */
[----:B------:R-:W-:Y:S01]  /*93f0*/  BSSY B1, `(.L_x_186) ;  /* 0x000000b000017945 */ /* 0x000fe20003800000 */
[----:B------:R-:W-:Y:S02]  /*9400*/  ISETP.LT.OR P4, PT, R35, 0x99, !P0 ;  /* 0x000000992300780c */ /* 0x000fe40004781670 */
[----:B------:R-:W-:-:S05]  /*9410*/  F2FP.F16.E5M2.UNPACK_B R32, R32 ;  /* 0x00000020ff20723e */ /* 0x000fca00020004ff */
[----:B------:R-:W-:-:S05]  /*9420*/  HADD2.F32 R32, -RZ, R32.H0_H0 ;  /* 0x20000020ff207230 */ /* 0x000fca0000004100 */
[----:B------:R-:W-:-:S04]  /*9430*/  FMUL R32, R32, UR21 ;  /* 0x0000001520207c20 */ /* 0x000fc80008400000 */
[----:B------:R-:W-:Y:S01]  /*9440*/  FFMA R32, R23, UR20, R32 ;  /* 0x0000001417207c23 */ /* 0x000fe20008000020 */
[----:B------:R-:W-:-:S04]  /*9450*/  PRMT R23, RZ, 0x7610, R23 ;  /* 0x00007610ff177816 */ /* 0x000fc80000000017 */
[----:B-1----:R-:W-:-:S05]  /*9460*/  F2FP.SATFINITE.E5M2.F32.PACK_AB_MERGE_C R33, RZ, R32, RZ ;  /* 0x00000020ff21723e */ /* 0x002fca00048060ff */
[----:B------:R1:W-:Y:S01]  /*9470*/  @!P3 STG.E.U8 desc[UR18][R26.64+0x91], R33 ;  /* 0x000091211a00b986 */ /* 0x0003e2000c101112 */
[----:B------:R-:W-:Y:S05]  /*9480*/  @P4 BRA `(.L_x_187) ;  /* 0x0000000000044947 */ /* 0x000fea0003800000 */
[----:B------:R0:W5:Y:S02]  /*9490*/  LDG.E.U8 R23, desc[UR18][R28.64+0x98] ;  /* 0x000098121c177981 */ /* 0x000164000c1e1100 */
.L_x_187:
[----:B------:R-:W-:Y:S05]  /*94a0*/  BSYNC B1 ;  /* 0x0000000000017941 */ /* 0x000fea0003800000 */
.L_x_186:
        /* <DEDUP_REMOVED lines=8> */
[----:B------:R-:W-:-:S05]  /*9530*/  F2FP.SATFINITE.E5M2.F32.PACK_AB_MERGE_C R23, RZ, R23, RZ ;  /* 0x00000017ff17723e */ /* 0x000fca00048060ff */
[----:B------:R0:W-:Y:S01]  /*9540*/  @!P4 STG.E.U8 desc[UR18][R24.64+0x98], R23 ;  /* 0x000098171800c986 */ /* 0x0001e2000c101112 */
[----:B------:R-:W-:Y:S05]  /*9550*/  @P3 BRA `(.L_x_189) ;  /* 0x0000000000043947 */ /* 0x000fea0003800000 */
[----:B------:R0:W5:Y:S02]  /*9560*/  LDG.E.U8 R22, desc[UR18][R28.64+0x99] ;  /* 0x000099121c167981 */ /* 0x000164000c1e1100 */
.L_x_189:
[----:B------:R-:W-:Y:S05]  /*9570*/  BSYNC B1 ;  /* 0x0000000000017941 */ /* 0x000fea0003800000 */
.L_x_188:
        /* <DEDUP_REMOVED lines=8> */
[----:B0-----:R-:W-:-:S05]  /*9600*/  F2FP.SATFINITE.E5M2.F32.PACK_AB_MERGE_C R23, RZ, R22, RZ ;  /* 0x00000016ff17723e */ /* 0x001fca00048060ff */
[----:B------:R0:W-:Y:S01]  /*9610*/  @!P3 STG.E.U8 desc[UR18][R24.64+0x99], R23 ;  /* 0x000099171800b986 */ /* 0x0001e2000c101112 */
[----:B------:R-:W-:Y:S05]  /*9620*/  @P4 BRA `(.L_x_191) ;  /* 0x0000000000044947 */ /* 0x000fea0003800000 */
[----:B------:R0:W5:Y:S02]  /*9630*/  LDG.E.U8 R21, desc[UR18][R30.64+0x98] ;  /* 0x000098121e157981 */ /* 0x000164000c1e1100 */
.L_x_191:
[----:B------:R-:W-:Y:S05]  /*9640*/  BSYNC B1 ;  /* 0x0000000000017941 */ /* 0x000fea0003800000 */
.L_x_190:
        /* <DEDUP_REMOVED lines=12> */
.L_x_193:
[----:B------:R-:W-:Y:S05]  /*9710*/  BSYNC B1 ;  /* 0x0000000000017941 */ /* 0x000fea0003800000 */
.L_x_192:
        /* <DEDUP_REMOVED lines=12> */
.L_x_195:
[----:B------:R-:W-:Y:S05]  /*97e0*/  BSYNC B1 ;  /* 0x0000000000017941 */ /* 0x000fea0003800000 */
.L_x_194:
        /* <DEDUP_REMOVED lines=12> */
.L_x_197:
[----:B------:R-:W-:Y:S05]  /*98b0*/  BSYNC B1 ;  /* 0x0000000000017941 */ /* 0x000fea0003800000 */
.L_x_196:
        /* <DEDUP_REMOVED lines=12> */
.L_x_199:
[----:B------:R-:W-:Y:S05]  /*9980*/  BSYNC B1 ;  /* 0x0000000000017941 */ /* 0x000fea0003800000 */
.L_x_198:
        /* <DEDUP_REMOVED lines=12> */
.L_x_201:
[----:B------:R-:W-:Y:S05]  /*9a50*/  BSYNC B1 ;  /* 0x0000000000017941 */ /* 0x000fea0003800000 */
.L_x_200:
        /* <DEDUP_REMOVED lines=12> */
.L_x_203:
[----:B------:R-:W-:Y:S05]  /*9b20*/  BSYNC B1 ;  /* 0x0000000000017941 */ /* 0x000fea0003800000 */
.L_x_202:
        /* <DEDUP_REMOVED lines=12> */
.L_x_205:
[----:B------:R-:W-:Y:S05]  /*9bf0*/  BSYNC B1 ;  /* 0x0000000000017941 */ /* 0x000fea0003800000 */
.L_x_204:
        /* <DEDUP_REMOVED lines=12> */
.L_x_207:
[----:B------:R-:W-:Y:S05]  /*9cc0*/  BSYNC B1 ;  /* 0x0000000000017941 */ /* 0x000fea0003800000 */
.L_x_206:
        /* <DEDUP_REMOVED lines=12> */
.L_x_209:
[----:B------:R-:W-:Y:S05]  /*9d90*/  BSYNC B1 ;  /* 0x0000000000017941 */ /* 0x000fea0003800000 */
.L_x_208:
        /* <DEDUP_REMOVED lines=12> */
.L_x_211:
[----:B------:R-:W-:Y:S05]  /*9e60*/  BSYNC B1 ;  /* 0x0000000000017941 */ /* 0x000fea0003800000 */
.L_x_210:
        /* <DEDUP_REMOVED lines=12> */
.L_x_213:
[----:B------:R-:W-:Y:S05]  /*9f30*/  BSYNC B1 ;  /* 0x0000000000017941 */ /* 0x000fea0003800000 */
.L_x_212:
        /* <DEDUP_REMOVED lines=12> */
.L_x_215:
[----:B------:R-:W-:Y:S05]  /*a000*/  BSYNC B1 ;  /* 0x0000000000017941 */ /* 0x000fea0003800000 */
.L_x_214:
        /* <DEDUP_REMOVED lines=12> */
.L_x_217:
[----:B------:R-:W-:Y:S05]  /*a0d0*/  BSYNC B1 ;  /* 0x0000000000017941 */ /* 0x000fea0003800000 */
.L_x_216:
        /* <DEDUP_REMOVED lines=12> */
.L_x_219:
[----:B------:R-:W-:Y:S05]  /*a1a0*/  BSYNC B1 ;  /* 0x0000000000017941 */ /* 0x000fea0003800000 */
.L_x_218:
        /* <DEDUP_REMOVED lines=12> */
.L_x_221:
[----:B------:R-:W-:Y:S05]  /*a270*/  BSYNC B1 ;  /* 0x0000000000017941 */ /* 0x000fea0003800000 */
.L_x_220:
        /* <DEDUP_REMOVED lines=12> */
.L_x_223:
[----:B------:R-:W-:Y:S05]  /*a340*/  BSYNC B1 ;  /* 0x0000000000017941 */ /* 0x000fea0003800000 */
.L_x_222:
        /* <DEDUP_REMOVED lines=12> */
.L_x_225:
[----:B------:R-:W-:Y:S05]  /*a410*/  BSYNC B1 ;  /* 0x0000000000017941 */ /* 0x000fea0003800000 */
.L_x_224:
        /* <DEDUP_REMOVED lines=12> */
.L_x_227:
[----:B------:R-:W-:Y:S05]  /*a4e0*/  BSYNC B1 ;  /* 0x0000000000017941 */ /* 0x000fea0003800000 */
.L_x_226:
        /* <DEDUP_REMOVED lines=12> */
.L_x_229:
[----:B------:R-:W-:Y:S05]  /*a5b0*/  BSYNC B1 ;  /* 0x0000000000017941 */ /* 0x000fea0003800000 */
.L_x_228:
[----:B-----5:R-:W-:Y:S01]  /*a5c0*/  LOP3.LUT R2, R2, 0xff, RZ, 0xc0, !PT ;  /* 0x000000ff02027812 */ /* 0x020fe200078ec0ff */
[----:B------:R-:W-:Y:S01]  /*a5d0*/  BSSY B1, `(.L_x_230) ;  /* 0x000000b000017945 */ /* 0x000fe20003800000 */
[----:B------:R-:W-:Y:S02]  /*a5e0*/  ISETP.LT.OR P4, PT, R35, 0xc1, !P1 ;  /* 0x000000c12300780c */ /* 0x000fe40004f81670 */
[----:B------:R-:W-:-:S05]  /*a5f0*/  F2FP.F16.E5M2.UNPACK_B R2, R2 ;  /* 0x00000002ff02723e */ /* 0x000fca00020004ff */
[----:B------:R-:W-:-:S05]  /*a600*/  HADD2.F32 R2, -RZ, R2.H0_H0 ;  /* 0x20000002ff027230 */ /* 0x000fca0000004100 */
[----:B0-----:R-:W-:-:S04]  /*a610*/  FMUL R3, R2, UR21 ;  /* 0x0000001502037c20 */ /* 0x001fc80008400000 */
[----:B------:R-:W-:Y:S01]  /*a620*/  FFMA R3, R0, UR20, R3 ;  /* 0x0000001400037c23 */ /* 0x000fe20008000003 */
[----:B------:R-:W-:-:S04]  /*a630*/  PRMT R0, RZ, 0x7610, R0 ;  /* 0x00007610ff007816 */ /* 0x000fc80000000000 */
[----:B------:R-:W-:-:S05]  /*a640*/  F2FP.SATFINITE.E5M2.F32.PACK_AB_MERGE_C R3, RZ, R3, RZ ;  /* 0x00000003ff03723e */ /* 0x000fca00048060ff */
[----:B------:R0:W-:Y:S01]  /*a650*/  @!P3 STG.E.U8 desc[UR18][R24.64+0xc1], R3 ;  /* 0x0000c1031800b986 */ /* 0x0001e2000c101112 */
[----:B------:R-:W-:Y:S05]  /*a660*/  @P4 BRA `(.L_x_231) ;  /* 0x0000000000044947 */ /* 0x000fea0003800000 */
[----:B------:R0:W5:Y:S02]  /*a670*/  LDG.E.U8 R0, desc[UR18][R30.64+0xc0] ;  /* 0x0000c0121e007981 */ /* 0x000164000c1e1100 */
.L_x_231:
[----:B------:R-:W-:Y:S05]  /*a680*/  BSYNC B1 ;  /* 0x0000000000017941 */ /* 0x000fea0003800000 */
.L_x_230:
[----:B------:R-:W2:Y:S01]  /*a690*/  LDL.LU R2, [R1] ;  /* 0x0000000001027983 */ /* 0x000ea20000300800 */
[----:B-----5:R-:W-:Y:S01]  /*a6a0*/  LOP3.LUT R0, R0, 0xff, RZ, 0xc0, !PT ;  /* 0x000000ff00007812 */ /* 0x020fe200078ec0ff */
[----:B------:R-:W-:Y:S01]  /*a6b0*/  BSSY B1, `(.L_x_232) ;  /* 0x000000b000017945 */ /* 0x000fe20003800000 */
[----:B------:R-:W-:Y:S02]  /*a6c0*/  ISETP.LT.OR P3, PT, R35, 0xc2, !P1 ;  /* 0x000000c22300780c */ /* 0x000fe40004f61670 */
[----:B------:R-:W-:-:S05]  /*a6d0*/  F2FP.F16.E5M2.UNPACK_B R0, R0 ;  /* 0x00000000ff00723e */ /* 0x000fca00020004ff */
[----:B------:R-:W-:-:S05]  /*a6e0*/  HADD2.F32 R0, -RZ, R0.H0_H0 ;  /* 0x20000000ff007230 */ /* 0x000fca0000004100 */
[----:B------:R-:W-:-:S04]  /*a6f0*/  FMUL R0, R0, UR21 ;  /* 0x0000001500007c20 */ /* 0x000fc80008400000 */
[----:B--2---:R-:W-:-:S05]  /*a700*/  FFMA R0, R2, UR20, R0 ;  /* 0x0000001402007c23 */ /* 0x004fca0008000000 */
[----:B0-----:R-:W-:Y:S02]  /*a710*/  F2FP.SATFINITE.E5M2.F32.PACK_AB_MERGE_C R3, RZ, R0, RZ ;  /* 0x00000000ff03723e */ /* 0x001fe400048060ff */
[----:B------:R-:W-:-:S03]  /*a720*/  PRMT R0, RZ, 0x7610, R0 ;  /* 0x00007610ff007816 */ /* 0x000fc60000000000 */
[----:B------:R0:W-:Y:S01]  /*a730*/  @!P4 STG.E.U8 desc[UR18][R26.64+0xc0], R3 ;  /* 0x0000c0031a00c986 */ /* 0x0001e2000c101112 */
[----:B------:R-:W-:Y:S05]  /*a740*/  @P3 BRA `(.L_x_233) ;  /* 0x0000000000043947 */ /* 0x000fea0003800000 */
[----:B------:R2:W5:Y:S02]  /*a750*/  LDG.E.U8 R0, desc[UR18][R30.64+0xc1] ;  /* 0x0000c1121e007981 */ /* 0x000564000c1e1100 */
.L_x_233:
[----:B------:R-:W-:Y:S05]  /*a760*/  BSYNC B1 ;  /* 0x0000000000017941 */ /* 0x000fea0003800000 */
.L_x_232:
[----:B------:R-:W3:Y:S01]  /*a770*/  LDL.LU R2, [R1+0x4] ;  /* 0x0000040001027983 */ /* 0x000ee20000300800 */
[----:B-----5:R-:W-:Y:S01]  /*a780*/  LOP3.LUT R0, R0, 0xff, RZ, 0xc0, !PT ;  /* 0x000000ff00007812 */ /* 0x020fe200078ec0ff */
[----:B------:R-:W-:Y:S01]  /*a790*/  BSSY B1, `(.L_x_234) ;  /* 0x000000b000017945 */ /* 0x000fe20003800000 */
[----:B------:R-:W-:Y:S02]  /*a7a0*/  ISETP.LT.OR P4, PT, R35, 0xc9, !P0 ;  /* 0x000000c92300780c */ /* 0x000fe40004781670 */
[----:B------:R-:W-:-:S05]  /*a7b0*/  F2FP.F16.E5M2.UNPACK_B R0, R0 ;  /* 0x00000000ff00723e */ /* 0x000fca00020004ff */
[----:B------:R-:W-:-:S05]  /*a7c0*/  HADD2.F32 R0, -RZ, R0.H0_H0 ;  /* 0x20000000ff007230 */ /* 0x000fca0000004100 */
[----:B------:R-:W-:-:S04]  /*a7d0*/  FMUL R0, R0, UR21 ;  /* 0x0000001500007c20 */ /* 0x000fc80008400000 */
[----:B---3--:R-:W-:-:S05]  /*a7e0*/  FFMA R0, R2, UR20, R0 ;  /* 0x0000001402007c23 */ /* 0x008fca0008000000 */
[----:B0-----:R-:W-:Y:S02]  /*a7f0*/  F2FP.SATFINITE.E5M2.F32.PACK_AB_MERGE_C R3, RZ, R0, RZ ;  /* 0x00000000ff03723e */ /* 0x001fe400048060ff */
[----:B------:R-:W-:-:S03]  /*a800*/  PRMT R0, RZ, 0x7610, R0 ;  /* 0x00007610ff007816 */ /* 0x000fc60000000000 */
[----:B------:R0:W-:Y:S01]  /*a810*/  @!P3 STG.E.U8 desc[UR18][R26.64+0xc1], R3 ;  /* 0x0000c1031a00b986 */ /* 0x0001e2000c101112 */
[----:B------:R-:W-:Y:S05]  /*a820*/  @P4 BRA `(.L_x_235) ;  /* 0x0000000000044947 */ /* 0x000fea0003800000 */
[----:B------:R3:W5:Y:S02]  /*a830*/  LDG.E.U8 R0, desc[UR18][R28.64+0xc8] ;  /* 0x0000c8121c007981 */ /* 0x000764000c1e1100 */
.L_x_235:
[----:B------:R-:W-:Y:S05]  /*a840*/  BSYNC B1 ;  /* 0x0000000000017941 */ /* 0x000fea0003800000 */
.L_x_234:
[----:B------:R-:W2:Y:S01]  /*a850*/  LDL.LU R2, [R1+0x8] ;  /* 0x0000080001027983 */ /* 0x000ea20000300800 */
        /* <DEDUP_REMOVED lines=12> */
.L_x_237:
[----:B------:R-:W-:Y:S05]  /*a920*/  BSYNC B1 ;  /* 0x0000000000017941 */ /* 0x000fea0003800000 */
.L_x_236:
        /* <DEDUP_REMOVED lines=13> */
.L_x_239:
[----:B------:R-:W-:Y:S05]  /*aa00*/  BSYNC B1 ;  /* 0x0000000000017941 */ /* 0x000fea0003800000 */
.L_x_238:
        /* <DEDUP_REMOVED lines=13> */
.L_x_241:
[----:B------:R-:W-:Y:S05]  /*aae0*/  BSYNC B1 ;  /* 0x0000000000017941 */ /* 0x000fea0003800000 */
.L_x_240:
        /* <DEDUP_REMOVED lines=13> */
.L_x_243:
[----:B------:R-:W-:Y:S05]  /*abc0*/  BSYNC B1 ;  /* 0x0000000000017941 */ /* 0x000fea0003800000 */
.L_x_242:
        /* <DEDUP_REMOVED lines=13> */
.L_x_245:
[----:B------:R-:W-:Y:S05]  /*aca0*/  BSYNC B1 ;  /* 0x0000000000017941 */ /* 0x000fea0003800000 */
.L_x_244:
        /* <DEDUP_REMOVED lines=13> */
.L_x_247:
[----:B------:R-:W-:Y:S05]  /*ad80*/  BSYNC B1 ;  /* 0x0000000000017941 */ /* 0x000fea0003800000 */
.L_x_246:
        /* <DEDUP_REMOVED lines=13> */
.L_x_249:
[----:B------:R-:W-:Y:S05]  /*ae60*/  BSYNC B1 ;  /* 0x0000000000017941 */ /* 0x000fea0003800000 */
.L_x_248:
        /* <DEDUP_REMOVED lines=13> */
.L_x_251:
[----:B------:R-:W-:Y:S05]  /*af40*/  BSYNC B1 ;  /* 0x0000000000017941 */ /* 0x000fea0003800000 */
.L_x_250:
        /* <DEDUP_REMOVED lines=13> */
.L_x_253:
[----:B------:R-:W-:Y:S05]  /*b020*/  BSYNC B1 ;  /* 0x0000000000017941 */ /* 0x000fea0003800000 */
.L_x_252:
        /* <DEDUP_REMOVED lines=13> */
.L_x_255:
[----:B------:R-:W-:Y:S05]  /*b100*/  BSYNC B1 ;  /* 0x0000000000017941 */ /* 0x000fea0003800000 */
.L_x_254:
        /* <DEDUP_REMOVED lines=13> */
.L_x_257:
[----:B------:R-:W-:Y:S05]  /*b1e0*/  BSYNC B1 ;  /* 0x0000000000017941 */ /* 0x000fea0003800000 */
.L_x_256:
        /* <DEDUP_REMOVED lines=13> */
.L_x_259:
[----:B------:R-:W-:Y:S05]  /*b2c0*/  BSYNC B1 ;  /* 0x0000000000017941 */ /* 0x000fea0003800000 */
.L_x_258:
        /* <DEDUP_REMOVED lines=13> */
.L_x_261:
[----:B------:R-:W-:Y:S05]  /*b3a0*/  BSYNC B1 ;  /* 0x0000000000017941 */ /* 0x000fea0003800000 */
.L_x_260:
        /* <DEDUP_REMOVED lines=13> */
.L_x_263:
[----:B------:R-:W-:Y:S05]  /*b480*/  BSYNC B1 ;  /* 0x0000000000017941 */ /* 0x000fea0003800000 */
.L_x_262:
        /* <DEDUP_REMOVED lines=13> */
.L_x_265:
[----:B------:R-:W-:Y:S05]  /*b560*/  BSYNC B1 ;  /* 0x0000000000017941 */ /* 0x000fea0003800000 */
.L_x_264:
        /* <DEDUP_REMOVED lines=13> */
.L_x_267:
[----:B------:R-:W-:Y:S05]  /*b640*/  BSYNC B1 ;  /* 0x0000000000017941 */ /* 0x000fea0003800000 */
.L_x_266:
        /* <DEDUP_REMOVED lines=13> */
.L_x_269:
[----:B------:R-:W-:Y:S05]  /*b720*/  BSYNC B1 ;  /* 0x0000000000017941 */ /* 0x000fea0003800000 */
.L_x_268:
        /* <DEDUP_REMOVED lines=13> */
.L_x_271:
[----:B------:R-:W-:Y:S05]  /*b800*/  BSYNC B1 ;  /* 0x0000000000017941 */ /* 0x000fea0003800000 */
.L_x_270:
        /* <DEDUP_REMOVED lines=13> */
.L_x_273:
[----:B------:R-:W-:Y:S05]  /*b8e0*/  BSYNC B1 ;  /* 0x0000000000017941 */ /* 0x000fea0003800000 */
.L_x_272:
        /* <DEDUP_REMOVED lines=13> */
.L_x_275:
[----:B------:R-:W-:Y:S05]  /*b9c0*/  BSYNC B1 ;  /* 0x0000000000017941 */ /* 0x000fea0003800000 */
.L_x_274:
        /* <DEDUP_REMOVED lines=13> */
.L_x_277:
[----:B------:R-:W-:Y:S05]  /*baa0*/  BSYNC B1 ;  /* 0x0000000000017941 */ /* 0x000fea0003800000 */
.L_x_276:
        /* <DEDUP_REMOVED lines=13> */
.L_x_279:
[----:B------:R-:W-:Y:S05]  /*bb80*/  BSYNC B1 ;  /* 0x0000000000017941 */ /* 0x000fea0003800000 */
.L_x_278:
        /* <DEDUP_REMOVED lines=13> */
.L_x_281:
[----:B------:R-:W-:Y:S05]  /*bc60*/  BSYNC B1 ;  /* 0x0000000000017941 */ /* 0x000fea0003800000 */
.L_x_280:
        /* <DEDUP_REMOVED lines=13> */
.L_x_283:
[----:B------:R-:W-:Y:S05]  /*bd40*/  BSYNC B1 ;  /* 0x0000000000017941 */ /* 0x000fea0003800000 */
.L_x_282:
        /* <DEDUP_REMOVED lines=13> */
.L_x_285:
[----:B------:R-:W-:Y:S05]  /*be20*/  BSYNC B1 ;  /* 0x0000000000017941 */ /* 0x000fea0003800000 */
.L_x_284:
        /* <DEDUP_REMOVED lines=13> */
.L_x_287:
[----:B------:R-:W-:Y:S05]  /*bf00*/  BSYNC B1 ;  /* 0x0000000000017941 */ /* 0x000fea0003800000 */
.L_x_286:
        /* <DEDUP_REMOVED lines=13> */
.L_x_289:
[----:B------:R-:W-:Y:S05]  /*bfe0*/  BSYNC B1 ;  /* 0x0000000000017941 */ /* 0x000fea0003800000 */
.L_x_288:
[----:B------:R-:W-:Y:S05]  /*bff0*/  @P1 BRA `(.L_x_290) ;  /* 0x0000002000a41947 */ /* 0x000fea0003800000 */
[----:B------:R-:W2:Y:S01]  /*c000*/  LDL.LU R2, [R1+0x74] ;  /* 0x0000740001027983 */ /* 0x000ea20000300800 */
[----:B-----5:R-:W-:-:S04]  /*c010*/  LOP3.LUT R0, R0, 0xff, RZ, 0xc0, !PT ;  /* 0x000000ff00007812 */ /* 0x020fc800078ec0ff */
[----:B------:R-:W-:-:S05]  /*c020*/  F2FP.F16.E5M2.UNPACK_B R0, R0 ;  /* 0x00000000ff00723e */ /* 0x000fca00020004ff */
[----:B------:R-:W-:-:S05]  /*c030*/  HADD2.F32 R0, -RZ, R0.H0_H0 ;  /* 0x20000000ff007230 */ /* 0x000fca0000004100 */
[----:B------:R-:W-:-:S04]  /*c040*/  FMUL R0, R0, UR21 ;  /* 0x0000001500007c20 */ /* 0x000fc80008400000 */
[----:B--2---:R-:W-:-:S05]  /*c050*/  FFMA R0, R2, UR20, R0 ;  /* 0x0000001402007c23 */ /* 0x004fca0008000000 */
[----:B0-----:R-:W-:-:S05]  /*c060*/  F2FP.SATFINITE.E5M2.F32.PACK_AB_MERGE_C R3, RZ, R0, RZ ;  /* 0x00000000ff03723e */ /* 0x001fca00048060ff */
[----:B------:R0:W-:Y:S01]  /*c070*/  STG.E.U8 desc[UR18][R26.64+0xf9], R3 ;  /* 0x0000f9031a007986 */ /* 0x0001e2000c101112 */
[----:B------:R-:W-:Y:S05]  /*c080*/  BRA `(.L_x_290) ;  /* 0x0000002000807947 */ /* 0x000fea0003800000 */
.L_x_33:
[----:B------:R-:W-:Y:S01]  /*c090*/  ISETP.GE.AND P1, PT, R38, 0x1, PT ;  /* 0x000000012600780c */ /* 0x000fe20003f26270 */
[----:B------:R-:W-:Y:S01]  /*c0a0*/  FMUL R226, R226, UR20 ;  /* 0x00000014e2e27c20 */ /* 0x000fe20008400000 */
[----:B------:R-:W2:Y:S01]  /*c0b0*/  LDL.LU R227, [R1+0x10] ;  /* 0x0000100001e37983 */ /* 0x000ea20000300800 */
[----:B------:R-:W-:Y:S01]  /*c0c0*/  ISETP.GE.AND P0, PT, R38, 0x9, PT ;  /* 0x000000092600780c */ /* 0x000fe20003f06270 */
[----:B------:R-:W-:Y:S01]  /*c0d0*/  FMUL R225, R225, UR20 ;  /* 0x00000014e1e17c20 */ /* 0x000fe20008400000 */
[C---:B------:R-:W-:Y:S02]  /*c0e0*/  ISETP.LT.OR P4, PT, R35.reuse, 0x1, !P1 ;  /* 0x000000012300780c */ /* 0x040fe40004f81670 */
[C---:B------:R-:W-:Y:S02]  /*c0f0*/  ISETP.LT.OR P5, PT, R35.reuse, 0x2, !P1 ;  /* 0x000000022300780c */ /* 0x040fe40004fa1670 */
[----:B------:R-:W-:Y:S02]  /*c100*/  F2FP.SATFINITE.E5M2.F32.PACK_AB_MERGE_C R29, RZ, R226, RZ ;  /* 0x000000e2ff1d723e */ /* 0x000fe400048060ff */
[C---:B------:R-:W-:Y:S01]  /*c110*/  ISETP.LT.OR P3, PT, R35.reuse, 0x1, !P0 ;  /* 0x000000012300780c */ /* 0x040fe20004761670 */
[----:B------:R-:W-:Y:S01]  /*c120*/  FMUL R224, R224, UR20 ;  /* 0x00000014e0e07c20 */ /* 0x000fe20008400000 */
[----:B------:R-:W-:Y:S01]  /*c130*/  ISETP.LT.OR P6, PT, R35, 0xa, !P1 ;  /* 0x0000000a2300780c */ /* 0x000fe20004fc1670 */
[----:B------:R-:W-:Y:S01]  /*c140*/  FMUL R223, R223, UR20 ;  /* 0x00000014dfdf7c20 */ /* 0x000fe20008400000 */
[----:B------:R-:W-:Y:S01]  /*c150*/  F2FP.SATFINITE.E5M2.F32.PACK_AB_MERGE_C R225, RZ, R225, RZ ;  /* 0x000000e1ffe1723e */ /* 0x000fe200048060ff */
[----:B------:R-:W-:Y:S01]  /*c160*/  FMUL R221, R221, UR20 ;  /* 0x00000014dddd7c20 */ /* 0x000fe20008400000 */
[----:B------:R-:W-:Y:S01]  /*c170*/  FMUL R222, R222, UR20 ;  /* 0x00000014dede7c20 */ /* 0x000fe20008400000 */
[----:B------:R0:W-:Y:S01]  /*c180*/  @!P4 STG.E.U8 desc[UR18][R24.64], R29 ;  /* 0x0000001d1800c986 */ /* 0x0001e2000c101112 */
[----:B------:R-:W-:-:S02]  /*c190*/  ISETP.LT.OR P4, PT, R35, 0x2, !P0 ;  /* 0x000000022300780c */ /* 0x000fc40004781670 */
[----:B------:R-:W-:Y:S01]  /*c1a0*/  F2FP.SATFINITE.E5M2.F32.PACK_AB_MERGE_C R31, RZ, R224, RZ ;  /* 0x000000e0ff1f723e */ /* 0x000fe200048060ff */
[----:B------:R1:W-:Y:S01]  /*c1b0*/  @!P5 STG.E.U8 desc[UR18][R24.64+0x1], R225 ;  /* 0x000001e11800d986 */ /* 0x0003e2000c101112 */
[C---:B------:R-:W-:Y:S02]  /*c1c0*/  ISETP.LT.OR P5, PT, R35.reuse, 0x9, !P1 ;  /* 0x000000092300780c */ /* 0x040fe40004fa1670 */
[----:B------:R-:W-:Y:S01]  /*c1d0*/  F2FP.SATFINITE.E5M2.F32.PACK_AB_MERGE_C R223, RZ, R223, RZ ;  /* 0x000000dfffdf723e */ /* 0x000fe200048060ff */
[----:B------:R-:W-:Y:S01]  /*c1e0*/  FMUL R220, R220, UR20 ;  /* 0x00000014dcdc7c20 */ /* 0x000fe20008400000 */
[----:B------:R-:W-:Y:S01]  /*c1f0*/  F2FP.SATFINITE.E5M2.F32.PACK_AB_MERGE_C R221, RZ, R221, RZ ;  /* 0x000000ddffdd723e */ /* 0x000fe200048060ff */
[----:B------:R-:W-:Y:S01]  /*c200*/  @!P3 STG.E.U8 desc[UR18][R26.64], R31 ;  /* 0x0000001f1a00b986 */ /* 0x000fe2000c101112 */
[----:B------:R-:W-:-:S03]  /*c210*/  ISETP.LT.OR P3, PT, R35, 0x9, !P0 ;  /* 0x000000092300780c */ /* 0x000fc60004761670 */
[----:B------:R-:W-:Y:S01]  /*c220*/  @!P4 STG.E.U8 desc[UR18][R26.64+0x1], R223 ;  /* 0x000001df1a00c986 */ /* 0x000fe2000c101112 */
[----:B------:R-:W-:-:S03]  /*c230*/  ISETP.LT.OR P4, PT, R35, 0xa, !P0 ;  /* 0x0000000a2300780c */ /* 0x000fc60004781670 */
[----:B------:R-:W-:Y:S01]  /*c240*/  @!P6 STG.E.U8 desc[UR18][R24.64+0x9], R221 ;  /* 0x000009dd1800e986 */ /* 0x000fe2000c101112 */
[----:B------:R-:W-:Y:S01]  /*c250*/  ISETP.LT.OR P6, PT, R35, 0x12, !P1 ;  /* 0x000000122300780c */ /* 0x000fe20004fc1670 */
[----:B------:R-:W-:Y:S01]  /*c260*/  FMUL R219, R219, UR20 ;  /* 0x00000014dbdb7c20 */ /* 0x000fe20008400000 */
[----:B0-----:R-:W-:Y:S01]  /*c270*/  F2FP.SATFINITE.E5M2.F32.PACK_AB_MERGE_C R29, RZ, R222, RZ ;  /* 0x000000deff1d723e */ /* 0x001fe200048060ff */
[----:B------:R-:W-:Y:S01]  /*c280*/  FMUL R217, R217, UR20 ;  /* 0x00000014d9d97c20 */ /* 0x000fe20008400000 */
[----:B------:R-:W3:Y:S01]  /*c290*/  LDL.LU R226, [R1+0xc] ;  /* 0x00000c0001e27983 */ /* 0x000ee20000300800 */
[----:B------:R-:W-:Y:S02]  /*c2a0*/  F2FP.SATFINITE.E5M2.F32.PACK_AB_MERGE_C R33, RZ, R220, RZ ;  /* 0x000000dcff21723e */ /* 0x000fe400048060ff */
[----:B------:R-:W-:Y:S01]  /*c2b0*/  F2FP.SATFINITE.E5M2.F32.PACK_AB_MERGE_C R219, RZ, R219, RZ ;  /* 0x000000dbffdb723e */ /* 0x000fe200048060ff */
[----:B------:R0:W-:Y:S01]  /*c2c0*/  @!P5 STG.E.U8 desc[UR18][R24.64+0x8], R29 ;  /* 0x0000081d1800d986 */ /* 0x0001e2000c101112 */
[----:B------:R-:W-:-:S02]  /*c2d0*/  ISETP.LT.OR P5, PT, R35, 0x11, !P1 ;  /* 0x000000112300780c */ /* 0x000fc40004fa1670 */
[----:B------:R-:W-:Y:S01]  /*c2e0*/  F2FP.SATFINITE.E5M2.F32.PACK_AB_MERGE_C R217, RZ, R217, RZ ;  /* 0x000000d9ffd9723e */ /* 0x000fe200048060ff */
[----:B-1----:R-:W4:Y:S01]  /*c2f0*/  LDL.LU R225, [R1+0x8] ;  /* 0x0000080001e17983 */ /* 0x002f220000300800 */
[----:B------:R-:W-:-:S03]  /*c300*/  FMUL R218, R218, UR20 ;  /* 0x00000014dada7c20 */ /* 0x000fc60008400000 */
[----:B------:R-:W3:Y:S04]  /*c310*/  LDL.LU R224, [R1+0x4] ;  /* 0x0000040001e07983 */ /* 0x000ee80000300800 */
[----:B------:R-:W4:Y:S01]  /*c320*/  LDL.LU R222, [R1] ;  /* 0x0000000001de7983 */ /* 0x000f220000300800 */
[----:B0-----:R-:W-:Y:S01]  /*c330*/  F2FP.SATFINITE.E5M2.F32.PACK_AB_MERGE_C R29, RZ, R218, RZ ;  /* 0x000000daff1d723e */ /* 0x001fe200048060ff */
[----:B------:R-:W-:Y:S01]  /*c340*/  FMUL R216, R216, UR20 ;  /* 0x00000014d8d87c20 */ /* 0x000fe20008400000 */
[----:B------:R-:W-:Y:S01]  /*c350*/  FMUL R215, R215, UR20 ;  /* 0x00000014d7d77c20 */ /* 0x000fe20008400000 */
[----:B------:R0:W-:Y:S01]  /*c360*/  @!P3 STG.E.U8 desc[UR18][R26.64+0x8], R33 ;  /* 0x000008211a00b986 */ /* 0x0001e2000c101112 */
[----:B------:R-:W-:Y:S01]  /*c370*/  ISETP.LT.OR P3, PT, R35, 0x11, !P0 ;  /* 0x000000112300780c */ /* 0x000fe20004761670 */
[----:B------:R-:W-:Y:S01]  /*c380*/  FMUL R213, R213, UR20 ;  /* 0x00000014d5d57c20 */ /* 0x000fe20008400000 */
[----:B------:R-:W-:Y:S01]  /*c390*/  F2FP.SATFINITE.E5M2.F32.PACK_AB_MERGE_C R31, RZ, R216, RZ ;  /* 0x000000d8ff1f723e */ /* 0x000fe200048060ff */
[----:B------:R-:W-:Y:S01]  /*c3a0*/  @!P4 STG.E.U8 desc[UR18][R26.64+0x9], R219 ;  /* 0x000009db1a00c986 */ /* 0x000fe2000c101112 */
[C---:B------:R-:W-:Y:S01]  /*c3b0*/  ISETP.LT.OR P4, PT, R35.reuse, 0x12, !P0 ;  /* 0x000000122300780c */ /* 0x040fe20004781670 */
[----:B------:R-:W-:Y:S01]  /*c3c0*/  FMUL R214, R214, UR20 ;  /* 0x00000014d6d67c20 */ /* 0x000fe20008400000 */
[----:B------:R-:W-:Y:S01]  /*c3d0*/  F2FP.SATFINITE.E5M2.F32.PACK_AB_MERGE_C R215, RZ, R215, RZ ;  /* 0x000000d7ffd7723e */ /* 0x000fe200048060ff */
[----:B------:R-:W-:Y:S01]  /*c3e0*/  @!P6 STG.E.U8 desc[UR18][R24.64+0x11], R217 ;  /* 0x000011d91800e986 */ /* 0x000fe2000c101112 */
[C---:B------:R-:W-:Y:S01]  /*c3f0*/  ISETP.LT.OR P6, PT, R35.reuse, 0x1a, !P1 ;  /* 0x0000001a2300780c */ /* 0x040fe20004fc1670 */
[----:B------:R-:W-:Y:S01]  /*c400*/  FMUL R212, R212, UR20 ;  /* 0x00000014d4d47c20 */ /* 0x000fe20008400000 */
[----:B------:R-:W-:Y:S01]  /*c410*/  F2FP.SATFINITE.E5M2.F32.PACK_AB_MERGE_C R213, RZ, R213, RZ ;  /* 0x000000d5ffd5723e */ /* 0x000fe200048060ff */
[----:B------:R1:W-:Y:S01]  /*c420*/  @!P5 STG.E.U8 desc[UR18][R24.64+0x10], R29 ;  /* 0x0000101d1800d986 */ /* 0x0003e2000c101112 */
[----:B------:R-:W-:Y:S01]  /*c430*/  ISETP.LT.OR P5, PT, R35, 0x19, !P1 ;  /* 0x000000192300780c */ /* 0x000fe20004fa1670 */
[----:B------:R-:W-:Y:S01]  /*c440*/  FMUL R211, R211, UR20 ;  /* 0x00000014d3d37c20 */ /* 0x000fe20008400000 */
[----:B------:R-:W-:Y:S01]  /*c450*/  FMUL R209, R209, UR20 ;  /* 0x00000014d1d17c20 */ /* 0x000fe20008400000 */
[----:B------:R1:W-:Y:S01]  /*c460*/  @!P3 STG.E.U8 desc[UR18][R26.64+0x10], R31 ;  /* 0x0000101f1a00b986 */ /* 0x0003e2000c101112 */
[C---:B------:R-:W-:Y:S01]  /*c470*/  ISETP.LT.OR P3, PT, R35.reuse, 0x19, !P0 ;  /* 0x000000192300780c */ /* 0x040fe20004761670 */
[----:B------:R-:W-:Y:S01]  /*c480*/  FMUL R210, R210, UR20 ;  /* 0x00000014d2d27c20 */ /* 0x000fe20008400000 */
[----:B0-----:R-:W-:Y:S01]  /*c490*/  F2FP.SATFINITE.E5M2.F32.PACK_AB_MERGE_C R33, RZ, R212, RZ ;  /* 0x000000d4ff21723e */ /* 0x001fe200048060ff */
[----:B------:R-:W-:Y:S01]  /*c4a0*/  @!P4 STG.E.U8 desc[UR18][R26.64+0x11], R215 ;  /* 0x000011d71a00c986 */ /* 0x000fe2000c101112 */
[C---:B------:R-:W-:Y:S01]  /*c4b0*/  ISETP.LT.OR P4, PT, R35.reuse, 0x1a, !P0 ;  /* 0x0000001a2300780c */ /* 0x040fe20004781670 */
[----:B------:R-:W-:Y:S01]  /*c4c0*/  FMUL R208, R208, UR20 ;  /* 0x00000014d0d07c20 */ /* 0x000fe20008400000 */
[----:B------:R-:W-:Y:S01]  /*c4d0*/  F2FP.SATFINITE.E5M2.F32.PACK_AB_MERGE_C R211, RZ, R211, RZ ;  /* 0x000000d3ffd3723e */ /* 0x000fe200048060ff */
[----:B------:R-:W-:Y:S01]  /*c4e0*/  @!P6 STG.E.U8 desc[UR18][R24.64+0x19], R213 ;  /* 0x000019d51800e986 */ /* 0x000fe2000c101112 */
[----:B------:R-:W-:Y:S01]  /*c4f0*/  ISETP.LT.OR P6, PT, R35, 0x22, !P1 ;  /* 0x000000222300780c */ /* 0x000fe20004fc1670 */
[----:B------:R-:W-:Y:S01]  /*c500*/  FMUL R207, R207, UR20 ;  /* 0x00000014cfcf7c20 */ /* 0x000fe20008400000 */
[----:B-1----:R-:W-:Y:S01]  /*c510*/  F2FP.SATFINITE.E5M2.F32.PACK_AB_MERGE_C R29, RZ, R214, RZ ;  /* 0x000000d6ff1d723e */ /* 0x002fe200048060ff */
[----:B------:R-:W-:Y:S01]  /*c520*/  FMUL R205, R205, UR20 ;  /* 0x00000014cdcd7c20 */ /* 0x000fe20008400000 */
[----:B------:R-:W-:Y:S01]  /*c530*/  F2FP.SATFINITE.E5M2.F32.PACK_AB_MERGE_C R209, RZ, R209, RZ ;  /* 0x000000d1ffd1723e */ /* 0x000fe200048060ff */
[----:B------:R-:W-:Y:S01]  /*c540*/  FMUL R206, R206, UR20 ;  /* 0x00000014cece7c20 */ /* 0x000fe20008400000 */
[----:B------:R-:W-:Y:S01]  /*c550*/  F2FP.SATFINITE.E5M2.F32.PACK_AB_MERGE_C R31, RZ, R208, RZ ;  /* 0x000000d0ff1f723e */ /* 0x000fe200048060ff */
[----:B------:R0:W-:Y:S01]  /*c560*/  @!P5 STG.E.U8 desc[UR18][R24.64+0x18], R29 ;  /* 0x0000181d1800d986 */ /* 0x0001e2000c101112 */
[C---:B------:R-:W-:Y:S01]  /*c570*/  ISETP.LT.OR P5, PT, R35.reuse, 0x21, !P1 ;  /* 0x000000212300780c */ /* 0x040fe20004fa1670 */
[----:B------:R-:W-:Y:S01]  /*c580*/  FMUL R204, R204, UR20 ;  /* 0x00000014cccc7c20 */ /* 0x000fe20008400000 */
[----:B------:R-:W-:Y:S01]  /*c590*/  F2FP.SATFINITE.E5M2.F32.PACK_AB_MERGE_C R207, RZ, R207, RZ ;  /* 0x000000cfffcf723e */ /* 0x000fe200048060ff */
[----:B------:R1:W-:Y:S01]  /*c5a0*/  @!P3 STG.E.U8 desc[UR18][R26.64+0x18], R33 ;  /* 0x000018211a00b986 */ /* 0x0003e2000c101112 */
[----:B------:R-:W-:Y:S01]  /*c5b0*/  ISETP.LT.OR P3, PT, R35, 0x21, !P0 ;  /* 0x000000212300780c */ /* 0x000fe20004761670 */
[----:B------:R-:W-:Y:S01]  /*c5c0*/  FMUL R203, R203, UR20 ;  /* 0x00000014cbcb7c20 */ /* 0x000fe20008400000 */
[----:B------:R-:W-:Y:S01]  /*c5d0*/  F2FP.SATFINITE.E5M2.F32.PACK_AB_MERGE_C R205, RZ, R205, RZ ;  /* 0x000000cdffcd723e */ /* 0x000fe200048060ff */
[----:B------:R-:W-:Y:S01]  /*c5e0*/  @!P4 STG.E.U8 desc[UR18][R26.64+0x19], R211 ;  /* 0x000019d31a00c986 */ /* 0x000fe2000c101112 */
[----:B------:R-:W-:Y:S01]  /*c5f0*/  ISETP.LT.OR P4, PT, R35, 0x22, !P0 ;  /* 0x000000222300780c */ /* 0x000fe20004781670 */
[----:B------:R-:W-:Y:S01]  /*c600*/  FMUL R201, R201, UR20 ;  /* 0x00000014c9c97c20 */ /* 0x000fe20008400000 */
[----:B------:R-:W-:Y:S01]  /*c610*/  F2FP.SATFINITE.E5M2.F32.PACK_AB_MERGE_C R203, RZ, R203, RZ ;  /* 0x000000cbffcb723e */ /* 0x000fe200048060ff */
[----:B------:R-:W-:Y:S01]  /*c620*/  @!P6 STG.E.U8 desc[UR18][R24.64+0x21], R209 ;  /* 0x000021d11800e986 */ /* 0x000fe2000c101112 */
[----:B------:R-:W-:Y:S01]  /*c630*/  ISETP.LT.OR P6, PT, R35, 0x2a, !P1 ;  /* 0x0000002a2300780c */ /* 0x000fe20004fc1670 */
[----:B------:R-:W-:Y:S01]  /*c640*/  FMUL R202, R202, UR20 ;  /* 0x00000014caca7c20 */ /* 0x000fe20008400000 */
[----:B0-----:R-:W-:Y:S01]  /*c650*/  F2FP.SATFINITE.E5M2.F32.PACK_AB_MERGE_C R29, RZ, R210, RZ ;  /* 0x000000d2ff1d723e */ /* 0x001fe200048060ff */
[----:B------:R-:W-:Y:S01]  /*c660*/  FMUL R200, R200, UR20 ;  /* 0x00000014c8c87c20 */ /* 0x000fe20008400000 */
[----:B-1----:R-:W-:Y:S01]  /*c670*/  F2FP.SATFINITE.E5M2.F32.PACK_AB_MERGE_C R33, RZ, R204, RZ ;  /* 0x000000ccff21723e */ /* 0x002fe200048060ff */
[----:B------:R-:W-:Y:S01]  /*c680*/  FMUL R199, R199, UR20 ;  /* 0x00000014c7c77c20 */ /* 0x000fe20008400000 */
[----:B------:R-:W-:Y:S01]  /*c690*/  F2FP.SATFINITE.E5M2.F32.PACK_AB_MERGE_C R201, RZ, R201, RZ ;  /* 0x000000c9ffc9723e */ /* 0x000fe200048060ff */
[----:B------:R0:W-:Y:S01]  /*c6a0*/  @!P5 STG.E.U8 desc[UR18][R24.64+0x20], R29 ;  /* 0x0000201d1800d986 */ /* 0x0001e2000c101112 */
[----:B------:R-:W-:Y:S01]  /*c6b0*/  ISETP.LT.OR P5, PT, R35, 0x29, !P1 ;  /* 0x000000292300780c */ /* 0x000fe20004fa1670 */
[----:B------:R-:W-:Y:S01]  /*c6c0*/  FMUL R197, R197, UR20 ;  /* 0x00000014c5c57c20 */ /* 0x000fe20008400000 */
[----:B------:R-:W-:Y:S01]  /*c6d0*/  F2FP.SATFINITE.E5M2.F32.PACK_AB_MERGE_C R199, RZ, R199, RZ ;  /* 0x000000c7ffc7723e */ /* 0x000fe200048060ff */
[----:B------:R1:W-:Y:S01]  /*c6e0*/  @!P3 STG.E.U8 desc[UR18][R26.64+0x20], R31 ;  /* 0x0000201f1a00b986 */ /* 0x0003e2000c101112 */
[C---:B------:R-:W-:Y:S01]  /*c6f0*/  ISETP.LT.OR P3, PT, R35.reuse, 0x29, !P0 ;  /* 0x000000292300780c */ /* 0x040fe20004761670 */
[----:B------:R-:W-:Y:S01]  /*c700*/  FMUL R198, R198, UR20 ;  /* 0x00000014c6c67c20 */ /* 0x000fe20008400000 */
[----:B------:R-:W-:Y:S01]  /*c710*/  F2FP.SATFINITE.E5M2.F32.PACK_AB_MERGE_C R197, RZ, R197, RZ ;  /* 0x000000c5ffc5723e */ /* 0x000fe200048060ff */
[----:B------:R-:W-:Y:S01]  /*c720*/  @!P4 STG.E.U8 desc[UR18][R26.64+0x21], R207 ;  /* 0x000021cf1a00c986 */ /* 0x000fe2000c101112 */
[----:B------:R-:W-:Y:S01]  /*c730*/  ISETP.LT.OR P4, PT, R35, 0x2a, !P0 ;  /* 0x0000002a2300780c */ /* 0x000fe20004781670 */
[----:B------:R-:W-:Y:S01]  /*c740*/  FMUL R196, R196, UR20 ;  /* 0x00000014c4c47c20 */ /* 0x000fe20008400000 */
[----:B------:R-:W-:Y:S01]  /*c750*/  FMUL R195, R195, UR20 ;  /* 0x00000014c3c37c20 */ /* 0x000fe20008400000 */
        /* <DEDUP_REMOVED lines=27> */
[----:B------:R-:W-:Y:S01]  /*c910*/  FMUL R186, R186, UR20 ;  /* 0x00000014baba7c20 */ /* 0x000fe20008400000 */
        /* <DEDUP_REMOVED lines=156> */
[----:B-----5:R-:W-:Y:S01]  /*d2e0*/  FMUL R0, R0, UR20 ;  /* 0x0000001400007c20 */ /* 0x020fe20008400000 */
[----:B-1----:R-:W-:Y:S01]  /*d2f0*/  F2FP.SATFINITE.E5M2.F32.PACK_AB_MERGE_C R33, RZ, R164, RZ ;  /* 0x000000a4ff21723e */ /* 0x002fe200048060ff */
        /* <DEDUP_REMOVED lines=9> */
[----:B------:R-:W-:Y:S01]  /*d390*/  FMUL R4, R4, UR20 ;  /* 0x0000001404047c20 */ /* 0x000fe20008400000 */
[----:B------:R-:W-:Y:S01]  /*d3a0*/  @!P4 STG.E.U8 desc[UR18][R26.64+0x71], R167 ;  /* 0x000071a71a00c986 */ /* 0x000fe2000c101112 */
[----:B------:R-:W-:-:S03]  /*d3b0*/  ISETP.LT.OR P4, PT, R35, 0x7a, !P0 ;  /* 0x0000007a2300780c */ /* 0x000fc60004781670 */
[----:B------:R-:W-:Y:S01]  /*d3c0*/  @!P6 STG.E.U8 desc[UR18][R24.64+0x79], R165 ;  /* 0x000079a51800e986 */ /* 0x000fe2000c101112 */
[----:B------:R-:W-:Y:S02]  /*d3d0*/  ISETP.LT.OR P6, PT, R35, 0x82, !P1 ;  /* 0x000000822300780c */ /* 0x000fe40004fc1670 */
[----:B0-----:R-:W-:Y:S01]  /*d3e0*/  F2FP.SATFINITE.E5M2.F32.PACK_AB_MERGE_C R29, RZ, R166, RZ ;  /* 0x000000a6ff1d723e */ /* 0x001fe200048060ff */
[----:B------:R-:W3:Y:S01]  /*d3f0*/  LDL.LU R220, [R1+0x14] ;  /* 0x0000140001dc7983 */ /* 0x000ee20000300800 */
[----:B-1----:R-:W-:-:S03]  /*d400*/  F2FP.SATFINITE.E5M2.F32.PACK_AB_MERGE_C R31, RZ, R160, RZ ;  /* 0x000000a0ff1f723e */ /* 0x002fc600048060ff */
[----:B------:R0:W-:Y:S01]  /*d410*/  @!P5 STG.E.U8 desc[UR18][R24.64+0x78], R29 ;  /* 0x0000781d1800d986 */ /* 0x0001e2000c101112 */
[----:B------:R-:W-:-:S03]  /*d420*/  ISETP.LT.OR P5, PT, R35, 0x81, !P1 ;  /* 0x000000812300780c */ /* 0x000fc60004fa1670 */
[----:B------:R1:W-:Y:S01]  /*d430*/  @!P3 STG.E.U8 desc[UR18][R26.64+0x78], R33 ;  /* 0x000078211a00b986 */ /* 0x0003e2000c101112 */
[----:B------:R-:W-:-:S03]  /*d440*/  ISETP.LT.OR P3, PT, R35, 0x81, !P0 ;  /* 0x000000812300780c */ /* 0x000fc60004761670 */
        /* <DEDUP_REMOVED lines=26> */
[----:B0-----:R-:W-:Y:S02]  /*d5f0*/  F2FP.SATFINITE.E5M2.F32.PACK_AB_MERGE_C R29, RZ, R154, RZ ;  /* 0x0000009aff1d723e */ /* 0x001fe400048060ff */
[----:B-1----:R-:W-:-:S03]  /*d600*/  F2FP.SATFINITE.E5M2.F32.PACK_AB_MERGE_C R33, RZ, R20, RZ ;  /* 0x00000014ff21723e */ /* 0x002fc600048060ff */
[----:B------:R0:W-:Y:S01]  /*d610*/  @!P5 STG.E.U8 desc[UR18][R24.64+0x90], R29 ;  /* 0x0000901d1800d986 */ /* 0x0001e2000c101112 */
[----:B------:R-:W-:-:S03]  /*d620*/  ISETP.LT.OR P5, PT, R35, 0x99, !P1 ;  /* 0x000000992300780c */ /* 0x000fc60004fa1670 */
[----:B------:R-:W-:Y:S01]  /*d630*/  @!P3 STG.E.U8 desc[UR18][R26.64+0x90], R31 ;  /* 0x0000901f1a00b986 */ /* 0x000fe2000c101112 */
[----:B------:R-:W-:-:S03]  /*d640*/  ISETP.LT.OR P3, PT, R35, 0x99, !P0 ;  /* 0x000000992300780c */ /* 0x000fc60004761670 */
[----:B------:R1:W-:Y:S01]  /*d650*/  @!P4 STG.E.U8 desc[UR18][R26.64+0x91], R23 ;  /* 0x000091171a00c986 */ /* 0x0003e2000c101112 */
[----:B------:R-:W-:-:S03]  /*d660*/  ISETP.LT.OR P4, PT, R35, 0x9a, !P0 ;  /* 0x0000009a2300780c */ /* 0x000fc60004781670 */
[----:B------:R2:W-:Y:S01]  /*d670*/  @!P6 STG.E.U8 desc[UR18][R24.64+0x99], R21 ;  /* 0x000099151800e986 */ /* 0x0005e2000c101112 */
[----:B------:R-:W-:Y:S02]  /*d680*/  ISETP.LT.OR P6, PT, R35, 0xa2, !P1 ;  /* 0x000000a22300780c */ /* 0x000fe40004fc1670 */
[----:B0-----:R-:W-:-:S05]  /*d690*/  F2FP.SATFINITE.E5M2.F32.PACK_AB_MERGE_C R29, RZ, R22, RZ ;  /* 0x00000016ff1d723e */ /* 0x001fca00048060ff */
[----:B------:R-:W-:Y:S01]  /*d6a0*/  @!P5 STG.E.U8 desc[UR18][R24.64+0x98], R29 ;  /* 0x0000981d1800d986 */ /* 0x000fe2000c101112 */
[C---:B------:R-:W-:Y:S02]  /*d6b0*/  ISETP.LT.OR P5, PT, R35.reuse, 0xa1, !P1 ;  /* 0x000000a12300780c */ /* 0x040fe40004fa1670 */
[----:B-1----:R-:W-:Y:S01]  /*d6c0*/  F2FP.SATFINITE.E5M2.F32.PACK_AB_MERGE_C R23, RZ, R18, RZ ;  /* 0x00000012ff17723e */ /* 0x002fe200048060ff */
[----:B------:R-:W-:Y:S01]  /*d6d0*/  @!P3 STG.E.U8 desc[UR18][R26.64+0x98], R33 ;  /* 0x000098211a00b986 */ /* 0x000fe2000c101112 */
[C---:B------:R-:W-:Y:S02]  /*d6e0*/  ISETP.LT.OR P3, PT, R35.reuse, 0xa1, !P0 ;  /* 0x000000a12300780c */ /* 0x040fe40004761670 */
[----:B--2---:R-:W-:Y:S01]  /*d6f0*/  F2FP.SATFINITE.E5M2.F32.PACK_AB_MERGE_C R21, RZ, R16, RZ ;  /* 0x00000010ff15723e */ /* 0x004fe200048060ff */
[----:B------:R0:W-:Y:S01]  /*d700*/  @!P4 STG.E.U8 desc[UR18][R26.64+0x99], R19 ;  /* 0x000099131a00c986 */ /* 0x0001e2000c101112 */
[----:B------:R-:W-:-:S03]  /*d710*/  ISETP.LT.OR P4, PT, R35, 0xa2, !P0 ;  /* 0x000000a22300780c */ /* 0x000fc60004781670 */
[----:B------:R1:W-:Y:S01]  /*d720*/  @!P6 STG.E.U8 desc[UR18][R24.64+0xa1], R17 ;  /* 0x0000a1111800e986 */ /* 0x0003e2000c101112 */
[----:B------:R-:W-:-:S03]  /*d730*/  ISETP.LT.OR P6, PT, R35, 0xaa, !P1 ;  /* 0x000000aa2300780c */ /* 0x000fc60004fc1670 */
[----:B------:R-:W-:Y:S01]  /*d740*/  @!P5 STG.E.U8 desc[UR18][R24.64+0xa0], R23 ;  /* 0x0000a0171800d986 */ /* 0x000fe2000c101112 */
[----:B------:R-:W-:-:S03]  /*d750*/  ISETP.LT.OR P5, PT, R35, 0xa9, !P1 ;  /* 0x000000a92300780c */ /* 0x000fc60004fa1670 */
[----:B------:R-:W-:Y:S01]  /*d760*/  @!P3 STG.E.U8 desc[UR18][R26.64+0xa0], R21 ;  /* 0x0000a0151a00b986 */ /* 0x000fe2000c101112 */
[C---:B------:R-:W-:Y:S02]  /*d770*/  ISETP.LT.OR P3, PT, R35.reuse, 0xa9, !P0 ;  /* 0x000000a92300780c */ /* 0x040fe40004761670 */
[----:B0-----:R-:W-:Y:S01]  /*d780*/  F2FP.SATFINITE.E5M2.F32.PACK_AB_MERGE_C R19, RZ, R14, RZ ;  /* 0x0000000eff13723e */ /* 0x001fe200048060ff */
[----:B------:R0:W-:Y:S01]  /*d790*/  @!P4 STG.E.U8 desc[UR18][R26.64+0xa1], R15 ;  /* 0x0000a10f1a00c986 */ /* 0x0001e2000c101112 */
[C---:B------:R-:W-:Y:S02]  /*d7a0*/  ISETP.LT.OR P4, PT, R35.reuse, 0xaa, !P0 ;  /* 0x000000aa2300780c */ /* 0x040fe40004781670 */
[----:B-1----:R-:W-:Y:S01]  /*d7b0*/  F2FP.SATFINITE.E5M2.F32.PACK_AB_MERGE_C R17, RZ, R12, RZ ;  /* 0x0000000cff11723e */ /* 0x002fe200048060ff */
        /* <DEDUP_REMOVED lines=15> */
[----:B0-----:R-:W-:Y:S02]  /*d8b0*/  F2FP.SATFINITE.E5M2.F32.PACK_AB_MERGE_C R11, RZ, R6, RZ ;  /* 0x00000006ff0b723e */ /* 0x001fe400048060ff */
[C---:B------:R-:W-:Y:S01]  /*d8c0*/  ISETP.LT.OR P3, PT, R35.reuse, 0xb9, !P0 ;  /* 0x000000b92300780c */ /* 0x040fe20004761670 */
[----:B------:R0:W-:Y:S01]  /*d8d0*/  @!P4 STG.E.U8 desc[UR18][R26.64+0xb1], R7 ;  /* 0x0000b1071a00c986 */ /* 0x0001e2000c101112 */
[----:B-1----:R-:W-:Y:S02]  /*d8e0*/  F2FP.SATFINITE.E5M2.F32.PACK_AB_MERGE_C R9, RZ, R4, RZ ;  /* 0x00000004ff09723e */ /* 0x002fe400048060ff */
[----:B------:R-:W-:Y:S01]  /*d8f0*/  ISETP.LT.OR P4, PT, R35, 0xba, !P0 ;  /* 0x000000ba2300780c */ /* 0x000fe20004781670 */
[----:B------:R1:W-:Y:S04]  /*d900*/  @!P6 STG.E.U8 desc[UR18][R24.64+0xb9], R5 ;  /* 0x0000b9051800e986 */ /* 0x0003e8000c101112 */
[----:B------:R2:W-:Y:S01]  /*d910*/  @!P5 STG.E.U8 desc[UR18][R24.64+0xb8], R11 ;  /* 0x0000b80b1800d986 */ /* 0x0005e2000c101112 */
[----:B------:R-:W-:Y:S01]  /*d920*/  FMUL R4, R227, UR20 ;  /* 0x00000014e3047c20 */ /* 0x000fe20008400000 */
[----:B------:R-:W-:-:S02]  /*d930*/  ISETP.LT.OR P5, PT, R35, 0xc1, !P1 ;  /* 0x000000c12300780c */ /* 0x000fc40004fa1670 */
[----:B0-----:R-:W-:Y:S02]  /*d940*/  F2FP.SATFINITE.E5M2.F32.PACK_AB_MERGE_C R7, RZ, R3, RZ ;  /* 0x00000003ff07723e */ /* 0x001fe400048060ff */
[----:B-1----:R-:W-:Y:S01]  /*d950*/  F2FP.SATFINITE.E5M2.F32.PACK_AB_MERGE_C R5, RZ, R0, RZ ;  /* 0x00000000ff05723e */ /* 0x002fe200048060ff */
[----:B----4-:R-:W-:Y:S01]  /*d960*/  FMUL R0, R222, UR20 ;  /* 0x00000014de007c20 */ /* 0x010fe20008400000 */
[----:B------:R-:W-:Y:S01]  /*d970*/  ISETP.LT.OR P6, PT, R35, 0xc2, !P1 ;  /* 0x000000c22300780c */ /* 0x000fe20004fc1670 */
[----:B------:R-:W4:Y:S01]  /*d980*/  LDL.LU R222, [R1+0x20] ;  /* 0x0000200001de7983 */ /* 0x000f220000300800 */
[----:B--2---:R-:W-:Y:S02]  /*d990*/  F2FP.SATFINITE.E5M2.F32.PACK_AB_MERGE_C R11, RZ, R2, RZ ;  /* 0x00000002ff0b723e */ /* 0x004fe400048060ff */
[----:B------:R-:W-:Y:S01]  /*d9a0*/  F2FP.SATFINITE.E5M2.F32.PACK_AB_MERGE_C R13, RZ, R0, RZ ;  /* 0x00000000ff0d723e */ /* 0x000fe200048060ff */
[----:B---3--:R-:W-:Y:S01]  /*d9b0*/  FMUL R0, R224, UR20 ;  /* 0x00000014e0007c20 */ /* 0x008fe20008400000 */
[----:B------:R-:W-:Y:S01]  /*d9c0*/  FMUL R2, R225, UR20 ;  /* 0x00000014e1027c20 */ /* 0x000fe20008400000 */
[----:B------:R-:W2:Y:S04]  /*d9d0*/  LDL.LU R224, [R1+0x24] ;  /* 0x0000240001e07983 */ /* 0x000ea80000300800 */
[----:B------:R-:W3:Y:S01]  /*d9e0*/  LDL.LU R225, [R1+0x28] ;  /* 0x0000280001e17983 */ /* 0x000ee20000300800 */
[----:B------:R-:W-:-:S03]  /*d9f0*/  FMUL R3, R226, UR20 ;  /* 0x00000014e2037c20 */ /* 0x000fc60008400000 */
[----:B------:R-:W3:Y:S04]  /*da00*/  LDL.LU R226, [R1+0x2c] ;  /* 0x00002c0001e27983 */ /* 0x000ee80000300800 */
[----:B------:R-:W3:Y:S04]  /*da10*/  LDL.LU R227, [R1+0x30] ;  /* 0x0000300001e37983 */ /* 0x000ee80000300800 */
[----:B------:R-:W-:Y:S01]  /*da20*/  @!P3 STG.E.U8 desc[UR18][R26.64+0xb8], R9 ;  /* 0x0000b8091a00b986 */ /* 0x000fe2000c101112 */
[----:B------:R-:W-:-:S03]  /*da30*/  ISETP.LT.OR P3, PT, R35, 0xc1, !P0 ;  /* 0x000000c12300780c */ /* 0x000fc60004761670 */
[----:B------:R0:W-:Y:S01]  /*da40*/  @!P4 STG.E.U8 desc[UR18][R26.64+0xb9], R7 ;  /* 0x0000b9071a00c986 */ /* 0x0001e2000c101112 */
[----:B------:R-:W-:-:S03]  /*da50*/  ISETP.LT.OR P4, PT, R35, 0xc2, !P0 ;  /* 0x000000c22300780c */ /* 0x000fc60004781670 */
[----:B------:R-:W-:Y:S01]  /*da60*/  @!P5 STG.E.U8 desc[UR18][R24.64+0xc0], R11 ;  /* 0x0000c00b1800d986 */ /* 0x000fe2000c101112 */
[----:B------:R-:W-:-:S03]  /*da70*/  ISETP.LT.OR P5, PT, R35, 0xc9, !P1 ;  /* 0x000000c92300780c */ /* 0x000fc60004fa1670 */
[----:B------:R1:W-:Y:S01]  /*da80*/  @!P6 STG.E.U8 desc[UR18][R24.64+0xc1], R5 ;  /* 0x0000c1051800e986 */ /* 0x0003e2000c101112 */
[----:B0-----:R-:W-:-:S03]  /*da90*/  F2FP.SATFINITE.E5M2.F32.PACK_AB_MERGE_C R7, RZ, R0, RZ ;  /* 0x00000000ff07723e */ /* 0x001fc600048060ff */
[----:B------:R-:W-:Y:S01]  /*daa0*/  @!P3 STG.E.U8 desc[UR18][R26.64+0xc0], R13 ;  /* 0x0000c00d1a00b986 */ /* 0x000fe2000c101112 */
[C---:B------:R-:W-:Y:S02]  /*dab0*/  ISETP.LT.OR P6, PT, R35.reuse, 0xca, !P1 ;  /* 0x000000ca2300780c */ /* 0x040fe40004fc1670 */
[----:B-1----:R-:W-:Y:S01]  /*dac0*/  F2FP.SATFINITE.E5M2.F32.PACK_AB_MERGE_C R5, RZ, R2, RZ ;  /* 0x00000002ff05723e */ /* 0x002fe200048060ff */
[----:B------:R0:W-:Y:S01]  /*dad0*/  @!P4 STG.E.U8 desc[UR18][R26.64+0xc1], R7 ;  /* 0x0000c1071a00c986 */ /* 0x0001e2000c101112 */
[C---:B------:R-:W-:Y:S02]  /*dae0*/  ISETP.LT.OR P3, PT, R35.reuse, 0xc9, !P0 ;  /* 0x000000c92300780c */ /* 0x040fe40004761670 */
[C---:B------:R-:W-:Y:S01]  /*daf0*/  ISETP.LT.OR P4, PT, R35.reuse, 0xca, !P0 ;  /* 0x000000ca2300780c */ /* 0x040fe20004781670 */
[----:B------:R1:W-:Y:S01]  /*db00*/  @!P5 STG.E.U8 desc[UR18][R24.64+0xc8], R5 ;  /* 0x0000c8051800d986 */ /* 0x0003e2000c101112 */
[----:B------:R-:W-:Y:S02]  /*db10*/  ISETP.LT.OR P5, PT, R35, 0xd1, !P1 ;  /* 0x000000d12300780c */ /* 0x000fe40004fa1670 */
[----:B------:R-:W-:-:S02]  /*db20*/  F2FP.SATFINITE.E5M2.F32.PACK_AB_MERGE_C R9, RZ, R3, RZ ;  /* 0x00000003ff09723e */ /* 0x000fc400048060ff */
[----:B------:R-:W-:-:S03]  /*db30*/  F2FP.SATFINITE.E5M2.F32.PACK_AB_MERGE_C R11, RZ, R4, RZ ;  /* 0x00000004ff0b723e */ /* 0x000fc600048060ff */
[----:B------:R1:W-:Y:S04]  /*db40*/  @!P6 STG.E.U8 desc[UR18][R24.64+0xc9], R9 ;  /* 0x0000c9091800e986 */ /* 0x0003e8000c101112 */
[----:B------:R-:W-:Y:S01]  /*db50*/  @!P3 STG.E.U8 desc[UR18][R26.64+0xc8], R11 ;  /* 0x0000c80b1a00b986 */ /* 0x000fe2000c101112 */
[----:B------:R-:W-:-:S03]  /*db60*/  FMUL R0, R220, UR20 ;  /* 0x00000014dc007c20 */ /* 0x000fc60008400000 */
[----:B------:R-:W3:Y:S02]  /*db70*/  LDL.LU R220, [R1+0x34] ;  /* 0x0000340001dc7983 */ /* 0x000ee40000300800 */
[----:B0-----:R-:W-:Y:S01]  /*db80*/  F2FP.SATFINITE.E5M2.F32.PACK_AB_MERGE_C R7, RZ, R0, RZ ;  /* 0x00000000ff07723e */ /* 0x001fe200048060ff */
[----:B------:R-:W-:Y:S02]  /*db90*/  FMUL R2, R221, UR20 ;  /* 0x00000014dd027c20 */ /* 0x000fe40008400000 */
[----:B------:R-:W3:Y:S03]  /*dba0*/  LDL.LU R221, [R1+0x38] ;  /* 0x0000380001dd7983 */ /* 0x000ee60000300800 */
[----:B-1----:R-:W-:Y:S01]  /*dbb0*/  F2FP.SATFINITE.E5M2.F32.PACK_AB_MERGE_C R5, RZ, R2, RZ ;  /* 0x00000002ff05723e */ /* 0x002fe200048060ff */
[----:B------:R-:W-:Y:S04]  /*dbc0*/  @!P4 STG.E.U8 desc[UR18][R26.64+0xc9], R7 ;  /* 0x0000c9071a00c986 */ /* 0x000fe8000c101112 */
[----:B------:R0:W-:Y:S01]  /*dbd0*/  @!P5 STG.E.U8 desc[UR18][R24.64+0xd0], R5 ;  /* 0x0000d0051800d986 */ /* 0x0001e2000c101112 */
[----:B------:R-:W-:-:S03]  /*dbe0*/  FMUL R3, R223, UR20 ;  /* 0x00000014df037c20 */ /* 0x000fc60008400000 */
[----:B------:R-:W3:Y:S02]  /*dbf0*/  LDL.LU R223, [R1+0x3c] ;  /* 0x00003c0001df7983 */ /* 0x000ee40000300800 */
[----:B------:R-:W-:Y:S01]  /*dc00*/  F2FP.SATFINITE.E5M2.F32.PACK_AB_MERGE_C R9, RZ, R3, RZ ;  /* 0x00000003ff09723e */ /* 0x000fe200048060ff */
[----:B----4-:R-:W-:Y:S02]  /*dc10*/  FMUL R0, R222, UR20 ;  /* 0x00000014de007c20 */ /* 0x010fe40008400000 */
[----:B------:R-:W4:Y:S03]  /*dc20*/  LDL.LU R222, [R1+0x40] ;  /* 0x0000400001de7983 */ /* 0x000f260000300800 */
[----:B------:R-:W-:Y:S01]  /*dc30*/  F2FP.SATFINITE.E5M2.F32.PACK_AB_MERGE_C R13, RZ, R0, RZ ;  /* 0x00000000ff0d723e */ /* 0x000fe200048060ff */
[----:B--2---:R-:W-:Y:S02]  /*dc40*/  FMUL R2, R224, UR20 ;  /* 0x00000014e0027c20 */ /* 0x004fe40008400000 */
[----:B------:R-:W2:Y:S01]  /*dc50*/  LDL.LU R224, [R1+0x44] ;  /* 0x0000440001e07983 */ /* 0x000ea20000300800 */
[----:B---3--:R-:W-:-:S03]  /*dc60*/  FMUL R0, R225, UR20 ;  /* 0x00000014e1007c20 */ /* 0x008fc60008400000 */
[----:B------:R-:W3:Y:S01]  /*dc70*/  LDL.LU R225, [R1+0x48] ;  /* 0x0000480001e17983 */ /* 0x000ee20000300800 */
[----:B------:R-:W-:Y:S01]  /*dc80*/  FMUL R3, R226, UR20 ;  /* 0x00000014e2037c20 */ /* 0x000fe20008400000 */
[----:B0-----:R-:W-:Y:S02]  /*dc90*/  F2FP.SATFINITE.E5M2.F32.PACK_AB_MERGE_C R5, RZ, R0, RZ ;  /* 0x00000000ff05723e */ /* 0x001fe400048060ff */
[----:B------:R-:W3:Y:S01]  /*dca0*/  LDL.LU R226, [R1+0x4c] ;  /* 0x00004c0001e27983 */ /* 0x000ee20000300800 */
[----:B------:R-:W-:-:S03]  /*dcb0*/  FMUL R0, R227, UR20 ;  /* 0x00000014e3007c20 */ /* 0x000fc60008400000 */
[----:B------:R-:W3:Y:S01]  /*dcc0*/  LDL.LU R227, [R1+0x50] ;  /* 0x0000500001e37983 */ /* 0x000ee20000300800 */
[C---:B------:R-:W-:Y:S02]  /*dcd0*/  ISETP.LT.OR P6, PT, R35.reuse, 0xd2, !P1 ;  /* 0x000000d22300780c */ /* 0x040fe40004fc1670 */
[C---:B------:R-:W-:Y:S01]  /*dce0*/  ISETP.LT.OR P4, PT, R35.reuse, 0xd2, !P0 ;  /* 0x000000d22300780c */ /* 0x040fe20004781670 */
[----:B------:R-:W3:Y:S01]  /*dcf0*/  LDL.LU R218, [R1+0x54] ;  /* 0x0000540001da7983 */ /* 0x000ee20000300800 */
[C---:B------:R-:W-:Y:S02]  /*dd00*/  ISETP.LT.OR P3, PT, R35.reuse, 0xd1, !P0 ;  /* 0x000000d12300780c */ /* 0x040fe40004761670 */
[----:B------:R-:W-:Y:S02]  /*dd10*/  ISETP.LT.OR P5, PT, R35, 0xd9, !P1 ;  /* 0x000000d92300780c */ /* 0x000fe40004fa1670 */
[----:B------:R-:W-:Y:S02]  /*dd20*/  F2FP.SATFINITE.E5M2.F32.PACK_AB_MERGE_C R7, RZ, R2, RZ ;  /* 0x00000002ff07723e */ /* 0x000fe400048060ff */
[----:B------:R-:W-:-:S03]  /*dd30*/  F2FP.SATFINITE.E5M2.F32.PACK_AB_MERGE_C R11, RZ, R0, RZ ;  /* 0x00000000ff0b723e */ /* 0x000fc600048060ff */
[----:B------:R0:W-:Y:S01]  /*dd40*/  @!P6 STG.E.U8 desc[UR18][R24.64+0xd1], R9 ;  /* 0x0000d1091800e986 */ /* 0x0001e2000c101112 */
[----:B------:R-:W-:-:S03]  /*dd50*/  ISETP.LT.OR P6, PT, R35, 0xda, !P1 ;  /* 0x000000da2300780c */ /* 0x000fc60004fc1670 */
[----:B------:R-:W-:Y:S01]  /*dd60*/  @!P4 STG.E.U8 desc[UR18][R26.64+0xd1], R7 ;  /* 0x0000d1071a00c986 */ /* 0x000fe2000c101112 */
[----:B------:R-:W-:-:S03]  /*dd70*/  ISETP.LT.OR P4, PT, R35, 0xda, !P0 ;  /* 0x000000da2300780c */ /* 0x000fc60004781670 */
[----:B------:R-:W-:Y:S01]  /*dd80*/  @!P3 STG.E.U8 desc[UR18][R26.64+0xd0], R13 ;  /* 0x0000d00d1a00b986 */ /* 0x000fe2000c101112 */
[----:B0-----:R-:W-:-:S03]  /*dd90*/  F2FP.SATFINITE.E5M2.F32.PACK_AB_MERGE_C R9, RZ, R3, RZ ;  /* 0x00000003ff09723e */ /* 0x001fc600048060ff */
[----:B------:R0:W-:Y:S04]  /*dda0*/  @!P5 STG.E.U8 desc[UR18][R24.64+0xd8], R5 ;  /* 0x0000d8051800d986 */ /* 0x0001e8000c101112 */
[----:B------:R1:W-:Y:S01]  /*ddb0*/  @!P6 STG.E.U8 desc[UR18][R24.64+0xd9], R9 ;  /* 0x0000d9091800e986 */ /* 0x0003e2000c101112 */
[----:B------:R-:W-:-:S03]  /*ddc0*/  FMUL R0, R220, UR20 ;  /* 0x00000014dc007c20 */ /* 0x000fc60008400000 */
[----:B------:R-:W3:Y:S02]  /*ddd0*/  LDL.LU R220, [R1+0x58] ;  /* 0x0000580001dc7983 */ /* 0x000ee40000300800 */
[----:B0-----:R-:W-:Y:S01]  /*dde0*/  F2FP.SATFINITE.E5M2.F32.PACK_AB_MERGE_C R5, RZ, R0, RZ ;  /* 0x00000000ff05723e */ /* 0x001fe200048060ff */
[----:B------:R-:W-:Y:S02]  /*ddf0*/  FMUL R2, R221, UR20 ;  /* 0x00000014dd027c20 */ /* 0x000fe40008400000 */
[----:B------:R-:W3:Y:S03]  /*de00*/  LDL.LU R221, [R1+0x5c] ;  /* 0x00005c0001dd7983 */ /* 0x000ee60000300800 */
[----:B------:R-:W-:Y:S01]  /*de10*/  F2FP.SATFINITE.E5M2.F32.PACK_AB_MERGE_C R7, RZ, R2, RZ ;  /* 0x00000002ff07723e */ /* 0x000fe200048060ff */
[----:B------:R0:W-:Y:S01]  /*de20*/  @!P4 STG.E.U8 desc[UR18][R26.64+0xd9], R5 ;  /* 0x0000d9051a00c986 */ /* 0x0001e2000c101112 */
[----:B------:R-:W-:-:S03]  /*de30*/  FMUL R3, R223, UR20 ;  /* 0x00000014df037c20 */ /* 0x000fc60008400000 */
[----:B------:R-:W3:Y:S02]  /*de40*/  LDL.LU R223, [R1+0x60] ;  /* 0x0000600001df7983 */ /* 0x000ee40000300800 */
[----:B-1----:R-:W-:Y:S01]  /*de50*/  F2FP.SATFINITE.E5M2.F32.PACK_AB_MERGE_C R9, RZ, R3, RZ ;  /* 0x00000003ff09723e */ /* 0x002fe200048060ff */
[----:B----4-:R-:W-:Y:S02]  /*de60*/  FMUL R4, R222, UR20 ;  /* 0x00000014de047c20 */ /* 0x010fe40008400000 */
[----:B------:R-:W4:Y:S01]  /*de70*/  LDL.LU R222, [R1+0x64] ;  /* 0x0000640001de7983 */ /* 0x000f220000300800 */
[----:B--2---:R-:W-:-:S03]  /*de80*/  FMUL R0, R224, UR20 ;  /* 0x00000014e0007c20 */ /* 0x004fc60008400000 */
[----:B------:R-:W2:Y:S01]  /*de90*/  LDL.LU R224, [R1+0x68] ;  /* 0x0000680001e07983 */ /* 0x000ea20000300800 */
[----:B---3--:R-:W-:Y:S01]  /*dea0*/  FMUL R2, R225, UR20 ;  /* 0x00000014e1027c20 */ /* 0x008fe20008400000 */
[----:B0-----:R-:W-:Y:S02]  /*deb0*/  F2FP.SATFINITE.E5M2.F32.PACK_AB_MERGE_C R5, RZ, R0, RZ ;  /* 0x00000000ff05723e */ /* 0x001fe400048060ff */
[----:B------:R-:W3:Y:S01]  /*dec0*/  LDL.LU R225, [R1+0x6c] ;  /* 0x00006c0001e17983 */ /* 0x000ee20000300800 */
[----:B------:R-:W-:-:S03]  /*ded0*/  FMUL R3, R226, UR20 ;  /* 0x00000014e2037c20 */ /* 0x000fc60008400000 */
[----:B------:R-:W3:Y:S01]  /*dee0*/  LDL.LU R226, [R1+0x70] ;  /* 0x0000700001e27983 */ /* 0x000ee20000300800 */
[----:B------:R-:W-:-:S03]  /*def0*/  FMUL R0, R227, UR20 ;  /* 0x00000014e3007c20 */ /* 0x000fc60008400000 */
[----:B------:R-:W3:Y:S01]  /*df00*/  LDL.LU R227, [R1+0x74] ;  /* 0x0000740001e37983 */ /* 0x000ee20000300800 */
[C---:B------:R-:W-:Y:S02]  /*df10*/  ISETP.LT.OR P3, PT, R35.reuse, 0xd9, !P0 ;  /* 0x000000d92300780c */ /* 0x040fe40004761670 */
[C---:B------:R-:W-:Y:S02]  /*df20*/  ISETP.LT.OR P5, PT, R35.reuse, 0xe1, !P1 ;  /* 0x000000e12300780c */ /* 0x040fe40004fa1670 */
[C---:B------:R-:W-:Y:S02]  /*df30*/  ISETP.LT.OR P6, PT, R35.reuse, 0xe2, !P1 ;  /* 0x000000e22300780c */ /* 0x040fe40004fc1670 */
[----:B------:R-:W-:-:S07]  /*df40*/  ISETP.LT.OR P4, PT, R35, 0xe2, !P0 ;  /* 0x000000e22300780c */ /* 0x000fce0004781670 */
[----:B------:R-:W-:Y:S01]  /*df50*/  @!P3 STG.E.U8 desc[UR18][R26.64+0xd8], R11 ;  /* 0x0000d80b1a00b986 */ /* 0x000fe2000c101112 */
[----:B------:R-:W-:-:S03]  /*df60*/  ISETP.LT.OR P3, PT, R35, 0xe1, !P0 ;  /* 0x000000e12300780c */ /* 0x000fc60004761670 */
[----:B------:R0:W-:Y:S01]  /*df70*/  @!P5 STG.E.U8 desc[UR18][R24.64+0xe0], R7 ;  /* 0x0000e0071800d986 */ /* 0x0001e2000c101112 */
[----:B------:R-:W-:-:S03]  /*df80*/  ISETP.LT.OR P5, PT, R35, 0xe9, !P1 ;  /* 0x000000e92300780c */ /* 0x000fc60004fa1670 */
[----:B------:R1:W-:Y:S01]  /*df90*/  @!P6 STG.E.U8 desc[UR18][R24.64+0xe1], R9 ;  /* 0x0000e1091800e986 */ /* 0x0003e2000c101112 */
[----:B------:R-:W-:Y:S02]  /*dfa0*/  ISETP.LT.OR P6, PT, R35, 0xea, !P1 ;  /* 0x000000ea2300780c */ /* 0x000fe40004fc1670 */
[----:B------:R-:W-:Y:S01]  /*dfb0*/  F2FP.SATFINITE.E5M2.F32.PACK_AB_MERGE_C R13, RZ, R4, RZ ;  /* 0x00000004ff0d723e */ /* 0x000fe200048060ff */
[----:B------:R1:W-:Y:S01]  /*dfc0*/  @!P4 STG.E.U8 desc[UR18][R26.64+0xe1], R5 ;  /* 0x0000e1051a00c986 */ /* 0x0003e2000c101112 */
[----:B0-----:R-:W-:-:S03]  /*dfd0*/  F2FP.SATFINITE.E5M2.F32.PACK_AB_MERGE_C R7, RZ, R2, RZ ;  /* 0x00000002ff07723e */ /* 0x001fc600048060ff */
[----:B------:R-:W-:Y:S01]  /*dfe0*/  @!P3 STG.E.U8 desc[UR18][R26.64+0xe0], R13 ;  /* 0x0000e00d1a00b986 */ /* 0x000fe2000c101112 */
[----:B-1----:R-:W-:-:S03]  /*dff0*/  F2FP.SATFINITE.E5M2.F32.PACK_AB_MERGE_C R9, RZ, R3, RZ ;  /* 0x00000003ff09723e */ /* 0x002fc600048060ff */
[----:B------:R0:W-:Y:S01]  /*e000*/  @!P5 STG.E.U8 desc[UR18][R24.64+0xe8], R7 ;  /* 0x0000e8071800d986 */ /* 0x0001e2000c101112 */
[C---:B------:R-:W-:Y:S02]  /*e010*/  ISETP.LT.OR P3, PT, R35.reuse, 0xe9, !P0 ;  /* 0x000000e92300780c */ /* 0x040fe40004761670 */
[C---:B------:R-:W-:Y:S01]  /*e020*/  ISETP.LT.OR P4, PT, R35.reuse, 0xea, !P0 ;  /* 0x000000ea2300780c */ /* 0x040fe20004781670 */
[----:B------:R1:W-:Y:S01]  /*e030*/  @!P6 STG.E.U8 desc[UR18][R24.64+0xe9], R9 ;  /* 0x0000e9091800e986 */ /* 0x0003e2000c101112 */
[C---:B------:R-:W-:Y:S01]  /*e040*/  ISETP.LT.OR P5, PT, R35.reuse, 0xf1, !P1 ;  /* 0x000000f12300780c */ /* 0x040fe20004fa1670 */
[----:B------:R-:W-:Y:S01]  /*e050*/  FMUL R2, R218, UR20 ;  /* 0x00000014da027c20 */ /* 0x000fe20008400000 */
[----:B------:R-:W-:Y:S02]  /*e060*/  ISETP.LT.OR P6, PT, R35, 0xf2, !P1 ;  /* 0x000000f22300780c */ /* 0x000fe40004fc1670 */
[----:B------:R-:W-:Y:S02]  /*e070*/  F2FP.SATFINITE.E5M2.F32.PACK_AB_MERGE_C R11, RZ, R0, RZ ;  /* 0x00000000ff0b723e */ /* 0x000fe400048060ff */
[----:B------:R-:W-:-:S03]  /*e080*/  F2FP.SATFINITE.E5M2.F32.PACK_AB_MERGE_C R5, RZ, R2, RZ ;  /* 0x00000002ff05723e */ /* 0x000fc600048060ff */
[----:B------:R-:W-:Y:S01]  /*e090*/  @!P3 STG.E.U8 desc[UR18][R26.64+0xe8], R11 ;  /* 0x0000e80b1a00b986 */ /* 0x000fe2000c101112 */
[----:B------:R-:W-:-:S03]  /*e0a0*/  ISETP.LT.OR P3, PT, R35, 0xf1, !P0 ;  /* 0x000000f12300780c */ /* 0x000fc60004761670 */
[----:B------:R-:W-:Y:S01]  /*e0b0*/  @!P4 STG.E.U8 desc[UR18][R26.64+0xe9], R5 ;  /* 0x0000e9051a00c986 */ /* 0x000fe2000c101112 */
[C---:B------:R-:W-:Y:S02]  /*e0c0*/  ISETP.LT.OR P4, PT, R35.reuse, 0xf9, !P1 ;  /* 0x000000f92300780c */ /* 0x040fe40004f81670 */
[----:B------:R-:W-:Y:S01]  /*e0d0*/  ISETP.LT.OR P1, PT, R35, 0xfa, !P1 ;  /* 0x000000fa2300780c */ /* 0x000fe20004f21670 */
[----:B------:R-:W-:-:S05]  /*e0e0*/  FMUL R0, R220, UR20 ;  /* 0x00000014dc007c20 */ /* 0x000fca0008400000 */
[----:B0-----:R-:W-:-:S05]  /*e0f0*/  F2FP.SATFINITE.E5M2.F32.PACK_AB_MERGE_C R7, RZ, R0, RZ ;  /* 0x00000000ff07723e */ /* 0x001fca00048060ff */
[----:B------:R0:W-:Y:S01]  /*e100*/  @!P5 STG.E.U8 desc[UR18][R24.64+0xf0], R7 ;  /* 0x0000f0071800d986 */ /* 0x0001e2000c101112 */
[----:B------:R-:W-:-:S05]  /*e110*/  FMUL R3, R221, UR20 ;  /* 0x00000014dd037c20 */ /* 0x000fca0008400000 */
[----:B-1----:R-:W-:Y:S02]  /*e120*/  F2FP.SATFINITE.E5M2.F32.PACK_AB_MERGE_C R9, RZ, R3, RZ ;  /* 0x00000003ff09723e */ /* 0x002fe400048060ff */
[----:B------:R-:W-:-:S03]  /*e130*/  ISETP.LT.OR P5, PT, R35, 0xf2, !P0 ;  /* 0x000000f22300780c */ /* 0x000fc600047a1670 */
[----:B------:R1:W-:Y:S01]  /*e140*/  @!P6 STG.E.U8 desc[UR18][R24.64+0xf1], R9 ;  /* 0x0000f1091800e986 */ /* 0x0003e2000c101112 */
[C---:B------:R-:W-:Y:S02]  /*e150*/  ISETP.LT.OR P6, PT, R35.reuse, 0xf9, !P0 ;  /* 0x000000f92300780c */ /* 0x040fe400047c1670 */
[----:B------:R-:W-:Y:S01]  /*e160*/  ISETP.LT.OR P0, PT, R35, 0xfa, !P0 ;  /* 0x000000fa2300780c */ /* 0x000fe20004701670 */
[----:B------:R-:W-:-:S05]  /*e170*/  FMUL R0, R223, UR20 ;  /* 0x00000014df007c20 */ /* 0x000fca0008400000 */
[----:B------:R-:W-:-:S05]  /*e180*/  F2FP.SATFINITE.E5M2.F32.PACK_AB_MERGE_C R13, RZ, R0, RZ ;  /* 0x00000000ff0d723e */ /* 0x000fca00048060ff */
[----:B------:R0:W-:Y:S01]  /*e190*/  @!P3 STG.E.U8 desc[UR18][R26.64+0xf0], R13 ;  /* 0x0000f00d1a00b986 */ /* 0x0001e2000c101112 */
[----:B----4-:R-:W-:Y:S01]  /*e1a0*/  FMUL R0, R222, UR20 ;  /* 0x00000014de007c20 */ /* 0x010fe20008400000 */
[----:B--2---:R-:W-:Y:S01]  /*e1b0*/  FMUL R2, R224, UR20 ;  /* 0x00000014e0027c20 */ /* 0x004fe20008400000 */
[----:B---3--:R-:W-:-:S03]  /*e1c0*/  FMUL R3, R225, UR20 ;  /* 0x00000014e1037c20 */ /* 0x008fc60008400000 */
[----:B0-----:R-:W-:Y:S01]  /*e1d0*/  F2FP.SATFINITE.E5M2.F32.PACK_AB_MERGE_C R7, RZ, R0, RZ ;  /* 0x00000000ff07723e */ /* 0x001fe200048060ff */
[----:B------:R-:W-:Y:S01]  /*e1e0*/  FMUL R4, R226, UR20 ;  /* 0x00000014e2047c20 */ /* 0x000fe20008400000 */
[----:B------:R-:W-:Y:S01]  /*e1f0*/  FMUL R5, R227, UR20 ;  /* 0x00000014e3057c20 */ /* 0x000fe20008400000 */
[----:B-1----:R-:W-:Y:S02]  /*e200*/  F2FP.SATFINITE.E5M2.F32.PACK_AB_MERGE_C R9, RZ, R2, RZ ;  /* 0x00000002ff09723e */ /* 0x002fe400048060ff */
[----:B------:R-:W-:Y:S02]  /*e210*/  F2FP.SATFINITE.E5M2.F32.PACK_AB_MERGE_C R3, RZ, R3, RZ ;  /* 0x00000003ff03723e */ /* 0x000fe400048060ff */
[----:B------:R-:W-:Y:S02]  /*e220*/  F2FP.SATFINITE.E5M2.F32.PACK_AB_MERGE_C R11, RZ, R4, RZ ;  /* 0x00000004ff0b723e */ /* 0x000fe400048060ff */
[----:B------:R-:W-:Y:S01]  /*e230*/  F2FP.SATFINITE.E5M2.F32.PACK_AB_MERGE_C R5, RZ, R5, RZ ;  /* 0x00000005ff05723e */ /* 0x000fe200048060ff */
[----:B------:R0:W-:Y:S04]  /*e240*/  @!P5 STG.E.U8 desc[UR18][R26.64+0xf1], R7 ;  /* 0x0000f1071a00d986 */ /* 0x0001e8000c101112 */
[----:B------:R0:W-:Y:S04]  /*e250*/  @!P4 STG.E.U8 desc[UR18][R24.64+0xf8], R9 ;  /* 0x0000f8091800c986 */ /* 0x0001e8000c101112 */
[----:B------:R0:W-:Y:S04]  /*e260*/  @!P1 STG.E.U8 desc[UR18][R24.64+0xf9], R3 ;  /* 0x0000f90318009986 */ /* 0x0001e8000c101112 */
[----:B------:R0:W-:Y:S04]  /*e270*/  @!P6 STG.E.U8 desc[UR18][R26.64+0xf8], R11 ;  /* 0x0000f80b1a00e986 */ /* 0x0001e8000c101112 */
[----:B------:R0:W-:Y:S02]  /*e280*/  @!P0 STG.E.U8 desc[UR18][R26.64+0xf9], R5 ;  /* 0x0000f9051a008986 */ /* 0x0001e4000c101112 */
.L_x_290:
[----:B------:R-:W-:Y:S05]  /*e290*/  BSYNC B0 ;  /* 0x0000000000007941 */ /* 0x000fea0003800000 */
.L_x_32:
[----:B0-----:R-:W2:Y:S04]  /*e2a0*/  LDL.LU R3, [R1+0x78] ;  /* 0x0000780001037983 */ /* 0x001ea80000300800 */
[----:B-----5:R-:W2:Y:S01]  /*e2b0*/  LDL.LU R2, [R1+0x7c] ;  /* 0x00007c0001027983 */ /* 0x020ea20000300800 */
[----:B------:R-:W-:Y:S01]  /*e2c0*/  ULDC UR6, c[0x0][0xc] ;  /* 0x0000030000067ab9 */ /* 0x000fe20000000800 */
[----:B------:R-:W-:Y:S01]  /*e2d0*/  ULDC UR7, c[0x0][0x10] ;  /* 0x0000040000077ab9 */ /* 0x000fe20000000800 */
[----:B------:R-:W2:Y:S01]  /*e2e0*/  LDC R5, c[0x0][0x14] ;  /* 0x00000500ff057b82 */ /* 0x000ea20000000800 */
[----:B------:R-:W-:Y:S01]  /*e2f0*/  UIMAD.WIDE.U32 UR6, UR6, UR7, URZ ;  /* 0x00000007060672a5 */ /* 0x000fe2000f8e003f */
[----:B------:R-:W-:Y:S01]  /*e300*/  PRMT R0, RZ, 0x7610, R0 ;  /* 0x00007610ff007816 */ /* 0x000fe20000000000 */
[----:B------:R-:W-:-:S04]  /*e310*/  UMOV UR22, 0xffffffff ;  /* 0xffffffff00167882 */ /* 0x000fc80000000000 */
[----:B--2---:R-:W-:-:S04]  /*e320*/  IMAD.WIDE.U32 R2, R5, UR6, R2 ;  /* 0x0000000605027c25 */ /* 0x004fc8000f8e0002 */
[----:B------:R-:W-:Y:S01]  /*e330*/  IMAD R5, R5, UR7, RZ ;  /* 0x0000000705057c24 */ /* 0x000fe2000f8e02ff */
[----:B------:R-:W-:Y:S01]  /*e340*/  ULDC.64 UR6, c[0x0][0x650] ;  /* 0x0001940000067ab9 */ /* 0x000fe20000000a00 */
[----:B------:R-:W-:Y:S01]  /*e350*/  IMAD.MOV.U32 R19, RZ, RZ, R2 ;  /* 0x000000ffff137224 */ /* 0x000fe200078e0002 */
[----:B------:R-:W-:Y:S01]  /*e360*/  ISETP.GE.U32.AND P0, PT, R2, UR6, PT ;  /* 0x0000000602007c0c */ /* 0x000fe2000bf06070 */
[----:B------:R-:W-:Y:S02]  /*e370*/  IMAD.IADD R22, R3, 0x1, R5 ;  /* 0x0000000103167824 */ /* 0x000fe400078e0205 */
[----:B------:R-:W-:-:S03]  /*e380*/  IMAD.MOV.U32 R2, RZ, RZ, -0x1 ;  /* 0xffffffffff027424 */ /* 0x000fc600078e00ff */
[----:B------:R0:W-:Y:S01]  /*e390*/  STL [R1+0x78], R22 ;  /* 0x0000781601007387 */ /* 0x0001e20000100800 */
[----:B------:R-:W-:-:S03]  /*e3a0*/  ISETP.GE.U32.AND.EX P0, PT, R22, UR7, PT, P0 ;  /* 0x0000000716007c0c */ /* 0x000fc6000bf06100 */
[----:B------:R0:W-:Y:S04]  /*e3b0*/  STL [R1+0x7c], R19 ;  /* 0x00007c1301007387 */ /* 0x0001e80000100800 */
[----:B------:R0:W-:Y:S06]  /*e3c0*/  STL [R1+0x80], R2 ;  /* 0x0000800201007387 */ /* 0x0001ec0000100800 */
[----:B------:R-:W-:Y:S05]  /*e3d0*/  @P0 BRA `(.L_x_291) ;  /* 0x00000004006c0947 */ /* 0x000fea0003800000 */
[----:B------:R-:W2:Y:S01]  /*e3e0*/  S2R R14, SR_CTAID.X ;  /* 0x00000000000e7919 */ /* 0x000ea20000002500 */
[----:B------:R-:W5:Y:S01]  /*e3f0*/  LDC.64 R8, c[0x0][0x628] ;  /* 0x00018a00ff087b82 */ /* 0x000f620000000a00 */
[----:B------:R-:W-:Y:S01]  /*e400*/  ULDC UR6, c[0x0][0x150] ;  /* 0x0000540000067ab9 */ /* 0x000fe20000000800 */
[----:B------:R-:W-:Y:S01]  /*e410*/  IMAD.MOV.U32 R6, RZ, RZ, R19 ;  /* 0x000000ffff067224 */ /* 0x000fe200078e0013 */
[----:B------:R-:W0:Y:S01]  /*e420*/  S2R R16, SR_CTAID.Y ;  /* 0x0000000000107919 */ /* 0x000e220000002600 */
[----:B------:R-:W-:-:S04]  /*e430*/  IMAD.MOV.U32 R7, RZ, RZ, R22 ;  /* 0x000000ffff077224 */ /* 0x000fc800078e0016 */
[----:B------:R-:W0:Y:S08]  /*e440*/  LDC R17, c[0x0][0x144] ;  /* 0x00005100ff117b82 */ /* 0x000e300000000800 */
[----:B------:R-:W0:Y:S08]  /*e450*/  LDC R10, c[0x0][0x630] ;  /* 0x00018c00ff0a7b82 */ /* 0x000e300000000800 */
[----:B------:R-:W0:Y:S01]  /*e460*/  LDC.64 R12, c[0x0][0x620] ;  /* 0x00018800ff0c7b82 */ /* 0x000e220000000a00 */
[----:B-----5:R-:W-:-:S04]  /*e470*/  ISETP.NE.U32.AND P0, PT, R8, RZ, PT ;  /* 0x000000ff0800720c */ /* 0x020fc80003f05070 */
[----:B------:R-:W-:Y:S02]  /*e480*/  ISETP.NE.AND.EX P0, PT, R9, RZ, PT, P0 ;  /* 0x000000ff0900720c */ /* 0x000fe40003f05300 */
[----:B--2---:R-:W-:-:S05]  /*e490*/  I2FP.F32.U32 R0, R14 ;  /* 0x0000000e00007245 */ /* 0x004fca0000201000 */
[----:B------:R-:W-:-:S04]  /*e4a0*/  FMUL R0, R0, UR6 ;  /* 0x0000000600007c20 */ /* 0x000fc80008400000 */
[----:B------:R2:W0:Y:S02]  /*e4b0*/  F2I.U32.TRUNC.NTZ R15, R0 ;  /* 0x00000000000f7305 */ /* 0x000424000020f000 */
[----:B------:R-:W-:Y:S05]  /*e4c0*/  @!P0 BRA `(.L_x_292) ;  /* 0x0000000000288947 */ /* 0x000fea0003800000 */
[----:B--2---:R-:W2:Y:S02]  /*e4d0*/  LDC R0, c[0x0][0x634] ;  /* 0x00018d00ff007b82 */ /* 0x004ea40000000800 */
[----:B--2---:R-:W-:-:S05]  /*e4e0*/  IADD3 R7, P0, R19, R0, RZ ;  /* 0x0000000013077210 */ /* 0x004fca0007f1e0ff */
[----:B------:R-:W-:-:S04]  /*e4f0*/  IMAD.X R11, RZ, RZ, R22, P0 ;  /* 0x000000ffff0b7224 */ /* 0x000fc800000e0616 */
[----:B0-----:R-:W-:-:S04]  /*e500*/  IMAD.WIDE.U32 R2, R11, R8, RZ ;  /* 0x000000080b027225 */ /* 0x001fc800078e00ff */
[----:B------:R-:W-:-:S04]  /*e510*/  IMAD.WIDE.U32 R4, P0, R7, R9, R2 ;  /* 0x0000000907047225 */ /* 0x000fc80007800002 */
[----:B------:R-:W-:-:S04]  /*e520*/  IMAD.WIDE.U32 R2, R7, R8, RZ ;  /* 0x0000000807027225 */ /* 0x000fc800078e00ff */
[----:B------:R-:W-:Y:S01]  /*e530*/  IMAD.X R7, RZ, RZ, RZ, P0 ;  /* 0x000000ffff077224 */ /* 0x000fe200000e06ff */
[----:B------:R-:W-:Y:S01]  /*e540*/  IADD3 RZ, P0, R3, R4, RZ ;  /* 0x0000000403ff7210 */ /* 0x000fe20007f1e0ff */
[----:B------:R-:W-:-:S04]  /*e550*/  IMAD.MOV.U32 R6, RZ, RZ, R5 ;  /* 0x000000ffff067224 */ /* 0x000fc800078e0005 */
[----:B------:R-:W-:-:S08]  /*e560*/  IMAD.WIDE.U32.X R6, R11, R9, R6, P0 ;  /* 0x000000090b067225 */ /* 0x000fd000000e0406 */
.L_x_292:
[-CC-:B0-----:R-:W-:Y:S01]  /*e570*/  SHF.R.U64 R24, R6, R10.reuse, R7.reuse ;  /* 0x0000000a06187219 */ /* 0x181fe20000001207 */
[----:B------:R-:W0:Y:S01]  /*e580*/  LDC.64 R20, c[0x0][0x640] ;  /* 0x00019000ff147b82 */ /* 0x000e220000000a00 */
[----:B--2---:R-:W-:Y:S01]  /*e590*/  SHF.R.U32.HI R0, RZ, R10, R7 ;  /* 0x0000000aff007219 */ /* 0x004fe20000011607 */
[----:B------:R-:W-:Y:S01]  /*e5a0*/  IMAD.MOV.U32 R2, RZ, RZ, R19 ;  /* 0x000000ffff027224 */ /* 0x000fe200078e0013 */
[----:B------:R-:W-:Y:S01]  /*e5b0*/  IADD3 R5, P0, RZ, -R24, RZ ;  /* 0x80000018ff057210 */ /* 0x000fe20007f1e0ff */
[----:B------:R-:W-:Y:S01]  /*e5c0*/  IMAD.MOV R15, RZ, RZ, -R15 ;  /* 0x000000ffff0f7224 */ /* 0x000fe200078e0a0f */
[----:B------:R-:W-:Y:S01]  /*e5d0*/  ULDC UR6, c[0x0][0x154] ;  /* 0x0000550000067ab9 */ /* 0x000fe20000000800 */
[----:B------:R-:W-:Y:S02]  /*e5e0*/  IMAD.MOV.U32 R7, RZ, RZ, 0x1 ;  /* 0x00000001ff077424 */ /* 0x000fe400078e00ff */
[----:B------:R-:W2:Y:S01]  /*e5f0*/  LDC R4, c[0x0][0x618] ;  /* 0x00018600ff047b82 */ /* 0x000ea20000000800 */
[----:B------:R-:W-:-:S02]  /*e600*/  IMAD.X R3, RZ, RZ, ~R0, P0 ;  /* 0x000000ffff037224 */ /* 0x000fc400000e0e00 */
[----:B------:R-:W-:Y:S02]  /*e610*/  IMAD R15, R17, R15, R14 ;  /* 0x0000000f110f7224 */ /* 0x000fe400078e020e */
[-C--:B------:R-:W-:Y:S02]  /*e620*/  IMAD R0, R3, R12.reuse, RZ ;  /* 0x0000000c03007224 */ /* 0x080fe400078e02ff */
[----:B------:R-:W-:Y:S01]  /*e630*/  IMAD.MOV.U32 R3, RZ, RZ, R22 ;  /* 0x000000ffff037224 */ /* 0x000fe200078e0016 */
[----:B------:R-:W5:Y:S01]  /*e640*/  LDC R6, c[0x0][0x608] ;  /* 0x00018200ff067b82 */ /* 0x000f620000000800 */
[----:B------:R-:W-:-:S04]  /*e650*/  IMAD.WIDE.U32 R2, R5, R12, R2 ;  /* 0x0000000c05027225 */ /* 0x000fc800078e0002 */
[----:B------:R-:W-:-:S03]  /*e660*/  IMAD R5, R5, R13, R0 ;  /* 0x0000000d05057224 */ /* 0x000fc600078e0200 */
[----:B------:R-:W1:Y:S01]  /*e670*/  LDC R18, c[0x0][0x658] ;  /* 0x00019600ff127b82 */ /* 0x000e620000000800 */
[----:B------:R-:W-:Y:S01]  /*e680*/  I2FP.F32.U32 R0, R16 ;  /* 0x0000001000007245 */ /* 0x000fe20000201000 */
[----:B------:R-:W-:Y:S01]  /*e690*/  IMAD.IADD R3, R3, 0x1, R5 ;  /* 0x0000000103037824 */ /* 0x000fe200078e0205 */
[----:B0-----:R-:W-:Y:S01]  /*e6a0*/  ISETP.NE.U32.AND P0, PT, R20, RZ, PT ;  /* 0x000000ff1400720c */ /* 0x001fe20003f05070 */
[----:B------:R-:W-:Y:S02]  /*e6b0*/  IMAD.MOV.U32 R5, RZ, RZ, -0x1 ;  /* 0xffffffffff057424 */ /* 0x000fe400078e00ff */
[----:B------:R-:W-:Y:S02]  /*e6c0*/  FMUL R0, R0, UR6 ;  /* 0x0000000600007c20 */ /* 0x000fe40008400000 */
[----:B------:R-:W0:Y:S01]  /*e6d0*/  LDC R13, c[0x0][0x148] ;  /* 0x00005200ff0d7b82 */ /* 0x000e220000000800 */
[----:B--2---:R-:W-:Y:S01]  /*e6e0*/  SHF.R.U64 R10, R2, R4, R3 ;  /* 0x00000004020a7219 */ /* 0x004fe20000001203 */
[----:B------:R2:W0:Y:S01]  /*e6f0*/  F2I.U32.TRUNC.NTZ R12, R0 ;  /* 0x00000000000c7305 */ /* 0x000422000020f000 */
[----:B------:R-:W-:-:S02]  /*e700*/  ISETP.NE.AND.EX P0, PT, R21, RZ, PT, P0 ;  /* 0x000000ff1500720c */ /* 0x000fc40003f05300 */
[----:B------:R-:W-:-:S03]  /*e710*/  SHF.R.U32.HI R3, RZ, R4, R3 ;  /* 0x00000004ff037219 */ /* 0x000fc60000011603 */
[----:B------:R-:W0:Y:S01]  /*e720*/  LDC R14, c[0x0][0x600] ;  /* 0x00018000ff0e7b82 */ /* 0x000e220000000800 */
[-CC-:B-----5:R-:W-:Y:S02]  /*e730*/  SHF.R.U64 R8, R10, R6.reuse, R3.reuse ;  /* 0x000000060a087219 */ /* 0x1a0fe40000001203 */
[----:B------:R-:W-:-:S05]  /*e740*/  SHF.R.U32.HI R3, RZ, R6, R3 ;  /* 0x00000006ff037219 */ /* 0x000fca0000011603 */
[----:B------:R-:W0:Y:S01]  /*e750*/  LDC R19, c[0x0][0x648] ;  /* 0x00019200ff137b82 */ /* 0x000e220000000800 */
[-CC-:B-1----:R-:W-:Y:S02]  /*e760*/  SHF.R.U64 R11, R8, R18.reuse, R3.reuse ;  /* 0x00000012080b7219 */ /* 0x182fe40000001203 */
[-C--:B------:R-:W-:Y:S02]  /*e770*/  SHF.L.U32 R5, R5, R18.reuse, RZ ;  /* 0x0000001205057219 */ /* 0x080fe400000006ff */
[-C--:B------:R-:W-:Y:S01]  /*e780*/  SHF.R.U32.HI R3, RZ, R18.reuse, R3 ;  /* 0x00000012ff037219 */ /* 0x080fe20000011603 */
[----:B------:R-:W-:Y:S01]  /*e790*/  IMAD.MOV.U32 R2, RZ, RZ, R11 ;  /* 0x000000ffff027224 */ /* 0x000fe200078e000b */
[----:B------:R-:W-:Y:S01]  /*e7a0*/  SHF.L.U32 R34, R7, R18, RZ ;  /* 0x0000001207227219 */ /* 0x000fe200000006ff */
[----:B------:R-:W1:Y:S01]  /*e7b0*/  LDC R22, c[0x0][0x638] ;  /* 0x00018e00ff167b82 */ /* 0x000e620000000800 */
[----:B------:R-:W-:-:S07]  /*e7c0*/  LOP3.LUT R17, RZ, R5, RZ, 0x33, !PT ;  /* 0x00000005ff117212 */ /* 0x000fce00078e33ff */
[----:B------:R-:W0:Y:S01]  /*e7d0*/  LDC R23, c[0x0][0x610] ;  /* 0x00018400ff177b82 */ /* 0x000e220000000800 */
[----:B--2---:R-:W-:Y:S05]  /*e7e0*/  @!P0 BRA `(.L_x_293) ;  /* 0x0000000000288947 */ /* 0x004fea0003800000 */
[----:B------:R-:W2:Y:S02]  /*e7f0*/  LDC R0, c[0x0][0x64c] ;  /* 0x00019300ff007b82 */ /* 0x000ea40000000800 */
[----:B--2---:R-:W-:-:S05]  /*e800*/  IADD3 R7, P0, R11, R0, RZ ;  /* 0x000000000b077210 */ /* 0x004fca0007f1e0ff */
        /* <DEDUP_REMOVED lines=8> */
.L_x_293:
[----:B0-----:R-:W-:Y:S01]  /*e890*/  SHF.R.U64 R0, R2, R19, R3 ;  /* 0x0000001302007219 */ /* 0x001fe20000001203 */
[----:B------:R-:W-:Y:S01]  /*e8a0*/  VIADD R3, R14, 0xffffffff ;  /* 0xffffffff0e037836 */ /* 0x000fe20000000000 */
[----:B------:R-:W-:Y:S01]  /*e8b0*/  LOP3.LUT R5, R8, R17, RZ, 0xc0, !PT ;  /* 0x0000001108057212 */ /* 0x000fe200078ec0ff */
[----:B------:R-:W-:Y:S01]  /*e8c0*/  IMAD.MOV R12, RZ, RZ, -R12 ;  /* 0x000000ffff0c7224 */ /* 0x000fe200078e0a0c */
[----:B------:R-:W-:Y:S01]  /*e8d0*/  R2UR UR22, R24 ;  /* 0x00000000181672ca */ /* 0x000fe200000e0000 */
[----:B------:R-:W-:Y:S01]  /*e8e0*/  IMAD.MOV R2, RZ, RZ, -R0 ;  /* 0x000000ffff027224 */ /* 0x000fe200078e0a00 */
[----:B------:R-:W-:Y:S01]  /*e8f0*/  LOP3.LUT R3, R10, R3, RZ, 0xc0, !PT ;  /* 0x000000030a037212 */ /* 0x000fe200078ec0ff */
[----:B------:R-:W-:Y:S02]  /*e900*/  IMAD R34, R34, R0, R5 ;  /* 0x0000000022227224 */ /* 0x000fe400078e0205 */
[----:B------:R-:W-:Y:S02]  /*e910*/  @P2 IMAD R15, R13, R12, R16 ;  /* 0x0000000c0d0f2224 */ /* 0x000fe400078e0210 */
[----:B-1----:R-:W-:-:S02]  /*e920*/  IMAD R0, R2, R22, R11 ;  /* 0x0000001602007224 */ /* 0x002fc400078e020b */
[----:B------:R-:W-:Y:S02]  /*e930*/  IMAD R34, R34, R23, R15 ;  /* 0x0000001722227224 */ /* 0x000fe400078e020f */
[----:B------:R-:W-:Y:S02]  /*e940*/  IMAD R3, R0, R14, R3 ;  /* 0x0000000e00037224 */ /* 0x000fe400078e0203 */
[----:B------:R-:W-:-:S03]  /*e950*/  IMAD.MOV.U32 R0, RZ, RZ, 0x1 ;  /* 0x00000001ff007424 */ /* 0x000fc600078e00ff */
[----:B------:R-:W-:Y:S02]  /*e960*/  SEL R2, R3, R34, !P2 ;  /* 0x0000002203027207 */ /* 0x000fe40005000000 */
[----:B------:R-:W-:-:S03]  /*e970*/  SEL R34, R34, R3, !P2 ;  /* 0x0000000322227207 */ /* 0x000fc60005000000 */
[----:B------:R2:W-:Y:S04]  /*e980*/  STL [R1+0x80], R2 ;  /* 0x0000800201007387 */ /* 0x0005e80000100800 */
.L_x_291:
[----:B------:R0:W-:Y:S01]  /*e990*/  STL [R1+0x84], R34 ;  /* 0x0000842201007387 */ /* 0x0001e20000100800 */
[----:B------:R-:W-:-:S13]  /*e9a0*/  LOP3.LUT P0, RZ, R0, 0xff, RZ, 0xc0, !PT ;  /* 0x000000ff00ff7812 */ /* 0x000fda000780c0ff */
[----:B0-----:R-:W-:Y:S05]  /*e9b0*/  @P0 BRA `(.L_x_294) ;  /* 0xffffff2800140947 */ /* 0x001fea000383ffff */
[----:B------:R-:W-:Y:S05]  /*e9c0*/  EXIT ;  /* 0x000000000000794d */ /* 0x000fea0003800000 */
.L_x_4:
[----:B------:R-:W2:Y:S01]  /*e9d0*/  LDL R16, [R1+0x7c] ;  /* 0x00007c0001107983 */ /* 0x000ea20000100800 */
[----:B------:R-:W-:-:S03]  /*e9e0*/  ULDC.64 UR4, c[0x0][0x650] ;  /* 0x0001940000047ab9 */ /* 0x000fc60000000a00 */
[----:B------:R-:W3:Y:S01]  /*e9f0*/  LDL R17, [R1+0x78] ;  /* 0x0000780001117983 */ /* 0x000ee20000100800 */
[----:B------:R-:W-:Y:S01]  /*ea00*/  PRMT R4, RZ, 0x7610, R4 ;  /* 0x00007610ff047816 */ /* 0x000fe20000000004 */
[----:B------:R-:W-:Y:S02]  /*ea10*/  IMAD.MOV.U32 R5, RZ, RZ, -0x1 ;  /* 0xffffffffff057424 */ /* 0x000fe400078e00ff */
[----:B------:R-:W-:Y:S02]  /*ea20*/  IMAD.MOV.U32 R6, RZ, RZ, -0x1 ;  /* 0xffffffffff067424 */ /* 0x000fe400078e00ff */
[----:B------:R-:W-:Y:S01]  /*ea30*/  IMAD.MOV.U32 R11, RZ, RZ, -0x1 ;  /* 0xffffffffff0b7424 */ /* 0x000fe200078e00ff */
[----:B--2---:R-:W-:-:S04]  /*ea40*/  ISETP.GE.U32.AND P0, PT, R16, UR4, PT ;  /* 0x0000000410007c0c */ /* 0x004fc8000bf06070 */
[----:B---3--:R-:W-:-:S13]  /*ea50*/  ISETP.GE.U32.AND.EX P0, PT, R17, UR5, PT, P0 ;  /* 0x0000000511007c0c */ /* 0x008fda000bf06100 */
[----:B------:R-:W-:Y:S05]  /*ea60*/  @P0 BRA `(.L_x_295) ;  /* 0x00000004005c0947 */ /* 0x000fea0003800000 */
        /* <DEDUP_REMOVED lines=18> */
.L_x_296:
[-CC-:B------:R-:W-:Y:S01]  /*eb90*/  SHF.R.U64 R11, R8, R12.reuse, R9.reuse ;  /* 0x0000000c080b7219 */ /* 0x180fe20000001209 */
[----:B------:R-:W0:Y:S01]  /*eba0*/  LDC.64 R20, c[0x0][0x640] ;  /* 0x00019000ff147b82 */ /* 0x000e220000000a00 */
[----:B------:R-:W-:Y:S01]  /*ebb0*/  SHF.R.U32.HI R3, RZ, R12, R9 ;  /* 0x0000000cff037219 */ /* 0x000fe20000011609 */
[----:B------:R-:W-:Y:S01]  /*ebc0*/  ULDC UR4, c[0x0][0x150] ;  /* 0x0000540000047ab9 */ /* 0x000fe20000000800 */
[----:B------:R-:W-:Y:S01]  /*ebd0*/  IADD3 R7, P0, RZ, -R11, RZ ;  /* 0x8000000bff077210 */ /* 0x000fe20007f1e0ff */
[----:B------:R-:W-:Y:S01]  /*ebe0*/  IMAD.MOV.U32 R4, RZ, RZ, R16 ;  /* 0x000000ffff047224 */ /* 0x000fe200078e0010 */
[----:B------:R-:W-:Y:S01]  /*ebf0*/  I2FP.F32.U32 R6, R2 ;  /* 0x0000000200067245 */ /* 0x000fe20000201000 */
[----:B------:R-:W-:Y:S02]  /*ec00*/  IMAD.MOV.U32 R5, RZ, RZ, R17 ;  /* 0x000000ffff057224 */ /* 0x000fe400078e0011 */
[----:B------:R-:W1:Y:S01]  /*ec10*/  LDC R10, c[0x0][0x618] ;  /* 0x00018600ff0a7b82 */ /* 0x000e620000000800 */
[----:B------:R-:W-:-:S02]  /*ec20*/  IMAD.X R3, RZ, RZ, ~R3, P0 ;  /* 0x000000ffff037224 */ /* 0x000fc400000e0e03 */
[----:B------:R-:W-:Y:S01]  /*ec30*/  FMUL R9, R6, UR4 ;  /* 0x0000000406097c20 */ /* 0x000fe20008400000 */
[----:B------:R-:W-:Y:S01]  /*ec40*/  IMAD.WIDE.U32 R4, R7, R14, R4 ;  /* 0x0000000e07047225 */ /* 0x000fe200078e0004 */
[----:B------:R-:W-:-:S03]  /*ec50*/  ULDC UR4, c[0x0][0x154] ;  /* 0x0000550000047ab9 */ /* 0x000fc60000000800 */
[----:B------:R-:W-:Y:S01]  /*ec60*/  IMAD R6, R3, R14, RZ ;  /* 0x0000000e03067224 */ /* 0x000fe200078e02ff */
[----:B------:R-:W2:Y:S01]  /*ec70*/  LDC R13, c[0x0][0x144] ;  /* 0x00005100ff0d7b82 */ /* 0x000ea20000000800 */
[----:B------:R-:W3:Y:S02]  /*ec80*/  F2I.U32.TRUNC.NTZ R9, R9 ;  /* 0x0000000900097305 */ /* 0x000ee4000020f000 */
[----:B------:R-:W-:Y:S02]  /*ec90*/  IMAD R3, R7, R15, R6 ;  /* 0x0000000f07037224 */ /* 0x000fe400078e0206 */
[----:B------:R-:W-:Y:S02]  /*eca0*/  IMAD.MOV.U32 R6, RZ, RZ, -0x1 ;  /* 0xffffffffff067424 */ /* 0x000fe400078e00ff */
[----:B------:R-:W-:Y:S01]  /*ecb0*/  IMAD.IADD R3, R5, 0x1, R3 ;  /* 0x0000000105037824 */ /* 0x000fe200078e0203 */
[----:B------:R-:W4:Y:S01]  /*ecc0*/  LDC R12, c[0x0][0x608] ;  /* 0x00018200ff0c7b82 */ /* 0x000f220000000800 */
[----:B------:R-:W-:-:S02]  /*ecd0*/  I2FP.F32.U32 R5, R0 ;  /* 0x0000000000057245 */ /* 0x000fc40000201000 */
[----:B0-----:R-:W-:-:S03]  /*ece0*/  ISETP.NE.U32.AND P0, PT, R20, RZ, PT ;  /* 0x000000ff1400720c */ /* 0x001fc60003f05070 */
[----:B------:R-:W-:Y:S01]  /*ecf0*/  FMUL R5, R5, UR4 ;  /* 0x0000000405057c20 */ /* 0x000fe20008400000 */
[----:B------:R-:W-:Y:S01]  /*ed00*/  ISETP.NE.AND.EX P0, PT, R21, RZ, PT, P0 ;  /* 0x000000ff1500720c */ /* 0x000fe20003f05300 */
[----:B------:R-:W0:Y:S01]  /*ed10*/  LDC R7, c[0x0][0x658] ;  /* 0x00019600ff077b82 */ /* 0x000e220000000800 */
[-C--:B-1----:R-:W-:Y:S01]  /*ed20*/  SHF.R.U64 R8, R4, R10.reuse, R3 ;  /* 0x0000000a04087219 */ /* 0x082fe20000001203 */
[----:B---3--:R-:W-:Y:S01]  /*ed30*/  IMAD.MOV R4, RZ, RZ, -R9 ;  /* 0x000000ffff047224 */ /* 0x008fe200078e0a09 */
[----:B------:R-:W-:Y:S02]  /*ed40*/  SHF.R.U32.HI R3, RZ, R10, R3 ;  /* 0x0000000aff037219 */ /* 0x000fe40000011603 */
[----:B------:R1:W3:Y:S03]  /*ed50*/  F2I.U32.TRUNC.NTZ R10, R5 ;  /* 0x00000005000a7305 */ /* 0x0002e6000020f000 */
[----:B------:R-:W1:Y:S01]  /*ed60*/  LDC R17, c[0x0][0x148] ;  /* 0x00005200ff117b82 */ /* 0x000e620000000800 */
[----:B--2---:R-:W-:-:S02]  /*ed70*/  IMAD R19, R13, R4, R2 ;  /* 0x000000040d137224 */ /* 0x004fc400078e0202 */
[----:B------:R-:W-:-:S05]  /*ed80*/  IMAD.MOV.U32 R4, RZ, RZ, 0x1 ;  /* 0x00000001ff047424 */ /* 0x000fca00078e00ff */
[----:B------:R-:W2:Y:S01]  /*ed90*/  LDC R14, c[0x0][0x600] ;  /* 0x00018000ff0e7b82 */ /* 0x000ea20000000800 */
[-CC-:B----4-:R-:W-:Y:S02]  /*eda0*/  SHF.R.U64 R13, R8, R12.reuse, R3.reuse ;  /* 0x0000000c080d7219 */ /* 0x190fe40000001203 */
[----:B------:R-:W-:-:S05]  /*edb0*/  SHF.R.U32.HI R2, RZ, R12, R3 ;  /* 0x0000000cff027219 */ /* 0x000fca0000011603 */
[----:B------:R-:W4:Y:S01]  /*edc0*/  LDC R16, c[0x0][0x648] ;  /* 0x00019200ff107b82 */ /* 0x000f220000000800 */
[-CC-:B0-----:R-:W-:Y:S02]  /*edd0*/  SHF.R.U64 R15, R13, R7.reuse, R2.reuse ;  /* 0x000000070d0f7219 */ /* 0x181fe40000001202 */
[-C--:B------:R-:W-:Y:S02]  /*ede0*/  SHF.L.U32 R6, R6, R7.reuse, RZ ;  /* 0x0000000706067219 */ /* 0x080fe400000006ff */
[-C--:B------:R-:W-:Y:S01]  /*edf0*/  SHF.R.U32.HI R3, RZ, R7.reuse, R2 ;  /* 0x00000007ff037219 */ /* 0x080fe20000011602 */
[----:B------:R-:W-:Y:S01]  /*ee00*/  IMAD.MOV.U32 R2, RZ, RZ, R15 ;  /* 0x000000ffff027224 */ /* 0x000fe200078e000f */
[----:B------:R-:W-:Y:S01]  /*ee10*/  SHF.L.U32 R12, R4, R7, RZ ;  /* 0x00000007040c7219 */ /* 0x000fe200000006ff */
[----:B------:R-:W0:Y:S01]  /*ee20*/  LDC R18, c[0x0][0x638] ;  /* 0x00018e00ff127b82 */ /* 0x000e220000000800 */
[----:B------:R-:W-:-:S07]  /*ee30*/  LOP3.LUT R22, RZ, R6, RZ, 0x33, !PT ;  /* 0x00000006ff167212 */ /* 0x000fce00078e33ff */
        /* <DEDUP_REMOVED lines=12> */
.L_x_297:
[----:B----4-:R-:W-:Y:S01]  /*ef00*/  SHF.R.U64 R3, R2, R16, R3 ;  /* 0x0000001002037219 */ /* 0x010fe20000001203 */
[----:B--2---:R-:W-:Y:S01]  /*ef10*/  VIADD R5, R14, 0xffffffff ;  /* 0xffffffff0e057836 */ /* 0x004fe20000000000 */
[----:B------:R-:W-:Y:S01]  /*ef20*/  LOP3.LUT R2, R13, R22, RZ, 0xc0, !PT ;  /* 0x000000160d027212 */ /* 0x000fe200078ec0ff */
[----:B------:R-:W-:Y:S02]  /*ef30*/  IMAD.MOV R10, RZ, RZ, -R10 ;  /* 0x000000ffff0a7224 */ /* 0x000fe400078e0a0a */
[----:B------:R-:W-:Y:S02]  /*ef40*/  IMAD.MOV R4, RZ, RZ, -R3 ;  /* 0x000000ffff047224 */ /* 0x000fe400078e0a03 */
[----:B------:R-:W-:Y:S01]  /*ef50*/  IMAD R2, R12, R3, R2 ;  /* 0x000000030c027224 */ /* 0x000fe200078e0202 */
[----:B------:R-:W-:Y:S01]  /*ef60*/  LOP3.LUT R3, R8, R5, RZ, 0xc0, !PT ;  /* 0x0000000508037212 */ /* 0x000fe200078ec0ff */
[----:B------:R-:W-:Y:S02]  /*ef70*/  @P2 IMAD R19, R17, R10, R0 ;  /* 0x0000000a11132224 */ /* 0x000fe400078e0200 */
[----:B0-----:R-:W-:-:S02]  /*ef80*/  IMAD R0, R4, R18, R15 ;  /* 0x0000001204007224 */ /* 0x001fc400078e020f */
[----:B------:R-:W-:Y:S02]  /*ef90*/  IMAD R5, R2, R23, R19 ;  /* 0x0000001702057224 */ /* 0x000fe400078e0213 */
[----:B------:R-:W-:Y:S02]  /*efa0*/  IMAD R0, R0, R14, R3 ;  /* 0x0000000e00007224 */ /* 0x000fe400078e0203 */
[----:B------:R-:W-:-:S03]  /*efb0*/  IMAD.MOV.U32 R4, RZ, RZ, 0x1 ;  /* 0x00000001ff047424 */ /* 0x000fc600078e00ff */
[----:B------:R-:W-:Y:S02]  /*efc0*/  SEL R6, R0, R5, !P2 ;  /* 0x0000000500067207 */ /* 0x000fe40005000000 */
[----:B------:R-:W-:-:S07]  /*efd0*/  SEL R5, R5, R0, !P2 ;  /* 0x0000000005057207 */ /* 0x000fce0005000000 */
.L_x_295:
[----:B------:R-:W-:-:S08]  /*efe0*/  NOP ;  /* 0x0000000000007918 */ /* 0x000fd00000000000 */
[----:B------:R-:W0:-:S00]  /*eff0*/  USETMAXREG.DEALLOC.CTAPOOL 0x28 ;  /* 0x00000028000079c8 */ /* 0x000e0000080e0500 */
[----:B------:R-:W-:-:S13]  /*f000*/  ISETP.NE.AND P0, PT, RZ, UR8, PT ;  /* 0x00000008ff007c0c */ /* 0x000fda000bf05270 */
[----:B------:R-:W-:Y:S05]  /*f010*/  @P0 EXIT ;  /* 0x000000000000094d */ /* 0x000fea0003800000 */
[----:B0-----:R-:W-:Y:S01]  /*f020*/  LOP3.LUT P0, RZ, R4, 0xff, RZ, 0xc0, !PT ;  /* 0x000000ff04ff7812 */ /* 0x001fe2000780c0ff */
[----:B------:R-:W-:Y:S02]  /*f030*/  IMAD.MOV.U32 R0, RZ, RZ, 0x1 ;  /* 0x00000001ff007424 */ /* 0x000fe400078e00ff */
[----:B------:R-:W-:-:S10]  /*f040*/  IMAD.MOV.U32 R8, RZ, RZ, RZ ;  /* 0x000000ffff087224 */ /* 0x000fd400078e00ff */
[----:B------:R-:W-:Y:S05]  /*f050*/  @!P0 BRA `(.L_x_298) ;  /* 0x0000000c00508947 */ /* 0x000fea0003800000 */
[----:B------:R-:W0:Y:S01]  /*f060*/  S2R R2, SR_TID.X ;  /* 0x0000000000027919 */ /* 0x000e220000002100 */
[----:B------:R-:W-:Y:S01]  /*f070*/  ULDC UR4, c[0x0][0x28c] ;  /* 0x0000a30000047ab9 */ /* 0x000fe20000000800 */
[----:B------:R-:W-:Y:S01]  /*f080*/  ULDC UR6, c[0x0][0x658] ;  /* 0x0001960000067ab9 */ /* 0x000fe20000000800 */
[----:B------:R-:W-:Y:S01]  /*f090*/  UIADD3 UR10, UR4, 0x1f, URZ ;  /* 0x0000001f040a7890 */ /* 0x000fe2000fffe03f */
[----:B------:R-:W-:Y:S01]  /*f0a0*/  BSSY B0, `(.L_x_298) ;  /* 0x00000cf000007945 */ /* 0x000fe20003800000 */
[----:B------:R-:W-:Y:S01]  /*f0b0*/  UMOV UR7, 0xffffffff ;  /* 0xffffffff00077882 */ /* 0x000fe20000000000 */
[----:B------:R-:W-:Y:S01]  /*f0c0*/  ULDC UR5, c[0x0][0x600] ;  /* 0x0001800000057ab9 */ /* 0x000fe20000000800 */
[----:B------:R-:W-:Y:S01]  /*f0d0*/  UMOV UR9, 0x1 ;  /* 0x0000000100097882 */ /* 0x000fe20000000000 */
[----:B------:R-:W-:Y:S01]  /*f0e0*/  USHF.L.U32 UR7, UR7, UR6, URZ ;  /* 0x0000000607077299 */ /* 0x000fe2000800063f */
[----:B------:R-:W-:Y:S01]  /*f0f0*/  IMAD.MOV.U32 R9, RZ, RZ, 0x1 ;  /* 0x00000001ff097424 */ /* 0x000fe200078e00ff */
[----:B------:R-:W-:Y:S01]  /*f100*/  UIADD3 UR4, UR5, -0x1, URZ ;  /* 0xffffffff05047890 */ /* 0x000fe2000fffe03f */
[----:B------:R-:W-:Y:S01]  /*f110*/  IMAD.MOV.U32 R0, RZ, RZ, 0x1 ;  /* 0x00000001ff007424 */ /* 0x000fe200078e00ff */
[----:B------:R-:W-:Y:S01]  /*f120*/  USHF.R.S32.HI UR11, URZ, 0x1f, UR10 ;  /* 0x0000001f3f0b7899 */ /* 0x000fe2000801140a */
[----:B------:R-:W-:Y:S01]  /*f130*/  IMAD.MOV.U32 R8, RZ, RZ, RZ ;  /* 0x000000ffff087224 */ /* 0x000fe200078e00ff */
[----:B------:R-:W-:Y:S01]  /*f140*/  ULDC UR8, c[0x0][0xc] ;  /* 0x0000030000087ab9 */ /* 0x000fe20000000800 */
[----:B------:R-:W-:-:S02]  /*f150*/  USHF.L.U32 UR5, UR9, UR6, URZ ;  /* 0x0000000609057299 */ /* 0x000fc4000800063f */
[----:B------:R-:W-:Y:S01]  /*f160*/  ULEA.HI UR11, UR11, UR10, URZ, 0x5 ;  /* 0x0000000a0b0b7291 */ /* 0x000fe2000f8f283f */
[----:B------:R-:W-:Y:S01]  /*f170*/  ULDC UR9, c[0x0][0x10] ;  /* 0x0000040000097ab9 */ /* 0x000fe20000000800 */
[----:B------:R-:W-:Y:S02]  /*f180*/  ULOP3.LUT UR6, URZ, UR7, URZ, 0x33, !UPT ;  /* 0x000000073f067292 */ /* 0x000fe4000f8e333f */
[----:B------:R-:W-:Y:S01]  /*f190*/  UIMAD.WIDE.U32 UR8, UR8, UR9, URZ ;  /* 0x00000009080872a5 */ /* 0x000fe2000f8e003f */
[----:B------:R-:W-:Y:S01]  /*f1a0*/  ULDC UR7, c[0x0][0x14] ;  /* 0x0000050000077ab9 */ /* 0x000fe20000000800 */
[----:B------:R-:W-:Y:S02]  /*f1b0*/  USHF.R.S32.HI UR20, URZ, 0x5, UR11 ;  /* 0x000000053f147899 */ /* 0x000fe4000801140b */
[----:B------:R-:W-:Y:S02]  /*f1c0*/  UIMAD.WIDE.U32 UR22, UR8, UR7, URZ ;  /* 0x00000007081672a5 */ /* 0x000fe4000f8e003f */
[----:B------:R-:W-:-:S02]  /*f1d0*/  UIMAD UR18, UR9, UR7, URZ ;  /* 0x00000007091272a4 */ /* 0x000fc4000f8e023f */
[----:B------:R-:W-:Y:S01]  /*f1e0*/  ULOP3.LUT UR26, UR13, 0x2, URZ, 0xfc, !UPT ;  /* 0x000000020d1a7892 */ /* 0x000fe2000f8efc3f */
[C---:B0-----:R-:W-:Y:S01]  /*f1f0*/  LOP3.LUT P3, RZ, R2.reuse, 0x7f, RZ, 0xc0, !PT ;  /* 0x0000007f02ff7812 */ /* 0x041fe2000786c0ff */
[----:B------:R-:W-:Y:S01]  /*f200*/  UIADD3 UR18, UR23, UR18, URZ ;  /* 0x0000001217127290 */ /* 0x000fe2000fffe03f */
[----:B------:R-:W-:Y:S01]  /*f210*/  LOP3.LUT P0, RZ, R2, 0x1f, RZ, 0xc0, !PT ;  /* 0x0000001f02ff7812 */ /* 0x000fe2000780c0ff */
[----:B------:R-:W-:Y:S01]  /*f220*/  UIADD3 UR27, UR20, 0x1, URZ ;  /* 0x00000001141b7890 */ /* 0x000fe2000fffe03f */
[----:B------:R-:W-:Y:S02]  /*f230*/  ULDC.64 UR24, c[0x0][0x198] ;  /* 0x0000660000187ab9 */ /* 0x000fe40000000a00 */
[----:B------:R-:W-:-:S13]  /*f240*/  PLOP3.LUT P0, PT, P0, P3, PT, 0x8a, 0x0 ;  /* 0x000000000000781c */ /* 0x000fda0000707172 */
.L_x_310:
[----:B------:R-:W-:-:S03]  /*f250*/  UMOV UR7, 0xffffffff ;  /* 0xffffffff00077882 */ /* 0x000fc60000000000 */
[----:B------:R-:W-:Y:S05]  /*f260*/  BRA.DIV UR7, `(.L_x_299) ;  /* 0x0000001607c07947 */ /* 0x000fea000b800000 */
[----:B------:R-:W-:-:S13]  /*f270*/  ELECT P1, URZ, PT ;  /* 0x00000000003f782f */ /* 0x000fda0003820000 */
.L_x_335:
[----:B------:R-:W0:Y:S01]  /*f280*/  LDC R2, c[0x0][0x28c] ;  /* 0x0000a300ff027b82 */ /* 0x000e220000000800 */
[----:B------:R-:W-:Y:S01]  /*f290*/  BSSY B1, `(.L_x_300) ;  /* 0x0000038000017945 */ /* 0x000fe20003800000 */
[----:B0-----:R-:W-:-:S13]  /*f2a0*/  ISETP.LT.OR P1, PT, R2, 0x1, !P1 ;  /* 0x000000010200780c */ /* 0x001fda0004f21670 */
[----:B------:R-:W-:Y:S05]  /*f2b0*/  @P1 BRA `(.L_x_301) ;  /* 0x0000000000d41947 */ /* 0x000fea0003800000 */
[----:B------:R-:W-:Y:S02]  /*f2c0*/  IMAD.SHL.U32 R6, R6, 0x100, RZ ;  /* 0x0000010006067824 */ /* 0x000fe400078e00ff */
[----:B------:R-:W-:Y:S02]  /*f2d0*/  IMAD.SHL.U32 R7, R5, 0x80, RZ ;  /* 0x0000008005077824 */ /* 0x000fe400078e00ff */
[----:B------:R-:W-:Y:S02]  /*f2e0*/  IMAD.MOV.U32 R12, RZ, RZ, RZ ;  /* 0x000000ffff0c7224 */ /* 0x000fe400078e00ff */
[----:B------:R-:W-:Y:S02]  /*f2f0*/  IMAD.U32 R14, RZ, RZ, UR27 ;  /* 0x0000001bff0e7e24 */ /* 0x000fe4000f8e00ff */
[----:B------:R-:W-:Y:S02]  /*f300*/  IMAD.MOV.U32 R2, RZ, RZ, R0 ;  /* 0x000000ffff027224 */ /* 0x000fe400078e0000 */
[----:B------:R-:W-:-:S07]  /*f310*/  IMAD.MOV.U32 R3, RZ, RZ, R8 ;  /* 0x000000ffff037224 */ /* 0x000fce00078e0008 */
.L_x_305:
[----:B------:R-:W0:Y:S01]  /*f320*/  S2R R5, SR_CgaCtaId ;  /* 0x0000000000057919 */ /* 0x000e220000008800 */
[----:B------:R-:W-:-:S04]  /*f330*/  MOV R4, 0x400 ;  /* 0x0000040000047802 */ /* 0x000fc80000000f00 */
[----:B0-----:R-:W-:Y:S02]  /*f340*/  LEA R10, R5, R4, 0x18 ;  /* 0x00000004050a7211 */ /* 0x001fe400078ec0ff */
[----:B------:R-:W-:Y:S01]  /*f350*/  SHF.L.U32 R4, R2, 0x1f, RZ ;  /* 0x0000001f02047819 */ /* 0x000fe200000006ff */
[----:B------:R-:W0:Y:S02]  /*f360*/  @!P3 LDC R5, c[0x0][0x500] ;  /* 0x00014000ff05bb82 */ /* 0x000e240000000800 */
[----:B------:R-:W-:-:S04]  /*f370*/  IMAD R13, R3, 0x8, R10 ;  /* 0x00000008030d7824 */ /* 0x000fc800078e020a */
[----:B------:R-:W1:Y:S02]  /*f380*/  SYNCS.PHASECHK.TRANS64.TRYWAIT P1, [R13+URZ+0x90], R4 ;  /* 0x000090040d0075a7 */ /* 0x000e64000802017f */
[----:B-1----:R-:W-:Y:S05]  /*f390*/  @!P1 BRA `(.L_x_302) ;  /* 0x0000001400949947 */ /* 0x002fea0003800000 */
.L_x_336:
[----:B------:R-:W-:Y:S01]  /*f3a0*/  UPRMT UR7, UR26, 0x9910, URZ ;  /* 0x000099101a077896 */ /* 0x000fe2000800003f */
[----:B0-----:R0:W-:Y:S03]  /*f3b0*/  @!P3 SYNCS.ARRIVE.TRANS64 RZ, [R13+URZ], R5 ;  /* 0x000000050dffb9a7 */ /* 0x0011e6000800003f */
[----:B------:R-:W-:-:S06]  /*f3c0*/  UISETP.NE.AND UP0, UPT, UR7, 0x2, UPT ;  /* 0x000000020700788c */ /* 0x000fcc000bf05270 */
[----:B------:R-:W-:-:S13]  /*f3d0*/  PLOP3.LUT P1, PT, PT, PT, UP0, 0x80, 0x0 ;  /* 0x000000000000781c */ /* 0x000fda0003f2f008 */
[----:B0-----:R-:W-:Y:S05]  /*f3e0*/  @P1 BRA `(.L_x_303) ;  /* 0x0000000000041947 */ /* 0x001fea0003800000 */
[----:B------:R-:W-:Y:S01]  /*f3f0*/  BPT.TRAP 0x1 ;  /* 0x000000040000795c */ /* 0x000fe20000300000 */
.L_x_303:
[----:B------:R-:W-:Y:S05]  /*f400*/  @P0 BRA `(.L_x_304) ;  /* 0x0000000000040947 */ /* 0x000fea0003800000 */
[----:B------:R-:W-:Y:S01]  /*f410*/  BPT.TRAP 0x1 ;  /* 0x000000040000795c */ /* 0x000fe20000300000 */
.L_x_304:
[--C-:B-1----:R-:W-:Y:S01]  /*f420*/  IMAD R4, R3, 0x1000, R10.reuse ;  /* 0x0000100003047824 */ /* 0x102fe200078e020a */
[----:B------:R-:W-:Y:S01]  /*f430*/  R2UR UR9, R13 ;  /* 0x000000000d0972ca */ /* 0x000fe200000e0000 */
[----:B------:R-:W-:Y:S01]  /*f440*/  IMAD R10, R3, 0x2000, R10 ;  /* 0x00002000030a7824 */ /* 0x000fe200078e020a */
[----:B------:R-:W-:Y:S01]  /*f450*/  UIADD3 UR14, UP0, UR24, 0xf0, URZ ;  /* 0x000000f0180e7890 */ /* 0x000fe2000ff1e03f */
[----:B------:R-:W-:Y:S01]  /*f460*/  VIADD R14, R14, 0xffffffff ;  /* 0xffffffff0e0e7836 */ /* 0x000fe20000000000 */
[----:B------:R-:W-:Y:S01]  /*f470*/  R2UR UR7, R4 ;  /* 0x00000000040772ca */ /* 0x000fe200000e0000 */
[----:B------:R-:W-:Y:S01]  /*f480*/  UIADD3 UR28, UP1, UR24, 0x1f0, URZ ;  /* 0x000001f0181c7890 */ /* 0x000fe2000ff3e03f */
[----:B------:R-:W-:Y:S01]  /*f490*/  R2UR UR8, R10 ;  /* 0x000000000a0872ca */ /* 0x000fe200000e0000 */
[----:B------:R-:W-:Y:S01]  /*f4a0*/  UIADD3.X UR15, URZ, UR25, URZ, UP0, !UPT ;  /* 0x000000193f0f7290 */ /* 0x000fe200087fe43f */
[----:B------:R-:W-:Y:S01]  /*f4b0*/  R2UR UR11, R7 ;  /* 0x00000000070b72ca */ /* 0x000fe200000e0000 */
[----:B------:R-:W-:Y:S01]  /*f4c0*/  VIADD R3, R3, 0x1 ;  /* 0x0000000103037836 */ /* 0x000fe20000000000 */
[----:B------:R-:W-:Y:S01]  /*f4d0*/  R2UR UR10, R12 ;  /* 0x000000000c0a72ca */ /* 0x000fe200000e0000 */
[----:B------:R-:W-:Y:S01]  /*f4e0*/  UIADD3.X UR29, URZ, UR25, URZ, UP1, !UPT ;  /* 0x000000193f1d7290 */ /* 0x000fe20008ffe43f */
[----:B------:R-:W-:Y:S01]  /*f4f0*/  R2UR UR12, R11 ;  /* 0x000000000b0c72ca */ /* 0x000fe200000e0000 */
[----:B------:R-:W-:Y:S01]  /*f500*/  UMOV UR16, 0x0 ;  /* 0x0000000000107882 */ /* 0x000fe20000000000 */
[----:B------:R-:W-:Y:S01]  /*f510*/  R2UR UR21, R6 ;  /* 0x00000000061572ca */ /* 0x000fe200000e0000 */
[----:B------:R-:W-:Y:S01]  /*f520*/  UMOV UR17, 0x10000000 ;  /* 0x1000000000117882 */ /* 0x000fe20000000000 */
[----:B------:R-:W-:Y:S01]  /*f530*/  ISETP.GT.AND P4, PT, R14, 0x1, PT ;  /* 0x000000010e00780c */ /* 0x000fe20003f84270 */
[----:B------:R-:W-:Y:S01]  /*f540*/  UIADD3 UR7, UR7, 0x200, URZ ;  /* 0x0000020007077890 */ /* 0x000fe2000fffe03f */
[----:B------:R-:W-:Y:S01]  /*f550*/  ISETP.NE.AND P1, PT, R3, 0x12, PT ;  /* 0x000000120300780c */ /* 0x000fe20003f25270 */
[----:B------:R-:W-:Y:S01]  /*f560*/  UIADD3 UR19, UR8, 0x12200, URZ ;  /* 0x0001220008137890 */ /* 0x000fe2000fffe03f */
[----:B------:R-:W-:-:S02]  /*f570*/  VIADD R12, R12, 0x20 ;  /* 0x000000200c0c7836 */ /* 0x000fc40000000000 */
[----:B------:R-:W-:Y:S02]  /*f580*/  SEL R5, RZ, 0x1, P1 ;  /* 0x00000001ff057807 */ /* 0x000fe40000800000 */
[----:B------:R-:W-:Y:S01]  /*f590*/  UMOV UR8, UR7 ;  /* 0x0000000700087c82 */ /* 0x000fe20008000000 */
[----:B------:R-:W-:Y:S01]  /*f5a0*/  SEL R3, R3, RZ, P1 ;  /* 0x000000ff03037207 */ /* 0x000fe20000800000 */
[----:B------:R0:W-:Y:S01]  /*f5b0*/  UTMALDG.3D [UR8], [UR14], desc[UR16] ;  /* 0x000010080e0075b4 */ /* 0x0001e20008011000 */
[----:B------:R-:W-:Y:S01]  /*f5c0*/  LOP3.LUT R2, R2, R5, RZ, 0x3c, !PT ;  /* 0x0000000502027212 */ /* 0x000fe200078e3cff */
[----:B0-----:R-:W-:Y:S01]  /*f5d0*/  UMOV UR8, UR19 ;  /* 0x0000001300087c82 */ /* 0x001fe20008000000 */
[----:B------:R-:W-:Y:S02]  /*f5e0*/  UMOV UR11, UR21 ;  /* 0x00000015000b7c82 */ /* 0x000fe40008000000 */
[----:B------:R0:W-:Y:S02]  /*f5f0*/  UTMALDG.3D [UR8], [UR28], desc[UR16] ;  /* 0x000010081c0075b4 */ /* 0x0001e40008011000 */
[----:B0-----:R-:W-:Y:S05]  /*f600*/  @P4 BRA `(.L_x_305) ;  /* 0xfffffffc00444947 */ /* 0x001fea000383ffff */
.L_x_301:
[----:B------:R-:W-:Y:S05]  /*f610*/  BSYNC B1 ;  /* 0x0000000000017941 */ /* 0x000fea0003800000 */
.L_x_300:
[----:B------:R-:W2:Y:S01]  /*f620*/  LDL.LU R15, [R1+0x78] ;  /* 0x00007800010f7983 */ /* 0x000ea20000300800 */
[----:B------:R-:W-:Y:S01]  /*f630*/  LOP3.LUT P5, RZ, R9, 0xff, RZ, 0xc0, !PT ;  /* 0x000000ff09ff7812 */ /* 0x000fe200078ac0ff */
[----:B------:R-:W-:Y:S01]  /*f640*/  VIADD R8, R8, UR20 ;  /* 0x0000001408087c36 */ /* 0x000fe20008000000 */
[----:B------:R-:W-:Y:S01]  /*f650*/  ULDC.64 UR8, c[0x0][0x650] ;  /* 0x0001940000087ab9 */ /* 0x000fe20000000a00 */
[----:B------:R-:W3:Y:S01]  /*f660*/  LDL.LU R13, [R1+0x7c] ;  /* 0x00007c00010d7983 */ /* 0x000ee20000300800 */
[----:B------:R-:W-:Y:S01]  /*f670*/  IMAD.U32 R5, RZ, RZ, UR20 ;  /* 0x00000014ff057e24 */ /* 0x000fe2000f8e00ff */
[----:B------:R-:W-:Y:S01]  /*f680*/  UISETP.GE.U32.AND UP0, UPT, UR20, 0x12, UPT ;  /* 0x000000121400788c */ /* 0x000fe2000bf06070 */
[----:B------:R-:W-:Y:S01]  /*f690*/  ISETP.GT.U32.AND P1, PT, R8, 0x11, PT ;  /* 0x000000110800780c */ /* 0x000fe20003f24070 */
[----:B------:R-:W-:Y:S01]  /*f6a0*/  BSSY B1, `(.L_x_306) ;  /* 0x000006c000017945 */ /* 0x000fe20003800000 */
[----:B------:R-:W-:Y:S01]  /*f6b0*/  IMAD.MOV.U32 R6, RZ, RZ, -0x1 ;  /* 0xffffffffff067424 */ /* 0x000fe200078e00ff */
[----:B------:R-:W-:Y:S01]  /*f6c0*/  PRMT R9, RZ, 0x7610, R9 ;  /* 0x00007610ff097816 */ /* 0x000fe20000000009 */
[----:B------:R-:W-:Y:S01]  /*f6d0*/  IMAD.MOV.U32 R11, RZ, RZ, -0x1 ;  /* 0xffffffffff0b7424 */ /* 0x000fe200078e00ff */
[----:B------:R-:W-:-:S02]  /*f6e0*/  ISETP.LT.U32.AND P1, PT, R5, 0x12, P1 ;  /* 0x000000120500780c */ /* 0x000fc40000f21070 */
[----:B------:R-:W0:Y:S01]  /*f6f0*/  @P5 S2R R3, SR_CgaCtaId ;  /* 0x0000000000035919 */ /* 0x000e220000008800 */
[----:B------:R-:W-:Y:S02]  /*f700*/  @P5 MOV R2, 0x400 ;  /* 0x0000040000025802 */ /* 0x000fe40000000f00 */
[----:B------:R-:W-:Y:S02]  /*f710*/  PLOP3.LUT P4, PT, PT, PT, UP0, 0x80, 0x0 ;  /* 0x000000000000781c */ /* 0x000fe40003f8f008 */
[----:B0-----:R-:W-:Y:S01]  /*f720*/  @P5 LEA R4, R3, R2, 0x18 ;  /* 0x0000000203045211 */ /* 0x001fe200078ec0ff */
[----:B------:R-:W-:-:S03]  /*f730*/  IMAD.WIDE.U32 R2, R8, 0x38e38e39, RZ ;  /* 0x38e38e3908027825 */ /* 0x000fc600078e00ff */
[----:B------:R0:W-:Y:S02]  /*f740*/  @P5 SYNCS.ARRIVE.TRANS64.A1T0 RZ, [R4+URZ+0x138], RZ ;  /* 0x000138ff04ff59a7 */ /* 0x0001e4000810003f */
[----:B------:R-:W-:Y:S02]  /*f750*/  SHF.R.U32.HI R5, RZ, 0x2, R3 ;  /* 0x00000002ff057819 */ /* 0x000fe40000011603 */
[----:B------:R-:W-:Y:S02]  /*f760*/  SEL R3, RZ, 0x1, !P1 ;  /* 0x00000001ff037807 */ /* 0x000fe40004800000 */
[----:B------:R-:W-:Y:S01]  /*f770*/  PRMT R2, RZ, 0x7610, R2 ;  /* 0x00007610ff027816 */ /* 0x000fe20000000002 */
[----:B------:R-:W-:Y:S01]  /*f780*/  IMAD R8, R5, -0x12, R8 ;  /* 0xffffffee05087824 */ /* 0x000fe200078e0208 */
[----:B------:R-:W-:-:S04]  /*f790*/  LOP3.LUT R0, R0, R3, RZ, 0x3c, !PT ;  /* 0x0000000300007212 */ /* 0x000fc800078e3cff */
[----:B------:R-:W-:Y:S01]  /*f7a0*/  @P4 LOP3.LUT R0, R0, 0x1, R5, 0x78, !PT ;  /* 0x0000000100004812 */ /* 0x000fe200078e7805 */
[----:B------:R-:W-:Y:S01]  /*f7b0*/  IMAD.MOV.U32 R5, RZ, RZ, -0x1 ;  /* 0xffffffffff057424 */ /* 0x000fe200078e00ff */
[----:B---3--:R-:W-:-:S04]  /*f7c0*/  IADD3 R13, P5, R13, UR22, RZ ;  /* 0x000000160d0d7c10 */ /* 0x008fc8000ffbe0ff */
[----:B--2---:R-:W-:Y:S01]  /*f7d0*/  IADD3.X R15, R15, UR18, RZ, P5, !PT ;  /* 0x000000120f0f7c10 */ /* 0x004fe2000affe4ff */
[----:B------:R0:W-:Y:S01]  /*f7e0*/  STL [R1+0x7c], R13 ;  /* 0x00007c0d01007387 */ /* 0x0001e20000100800 */
[----:B------:R-:W-:-:S03]  /*f7f0*/  ISETP.GE.U32.AND P1, PT, R13, UR8, PT ;  /* 0x000000080d007c0c */ /* 0x000fc6000bf26070 */
[----:B------:R0:W-:Y:S01]  /*f800*/  STL [R1+0x78], R15 ;  /* 0x0000780f01007387 */ /* 0x0001e20000100800 */
[----:B------:R-:W-:-:S13]  /*f810*/  ISETP.GE.U32.AND.EX P1, PT, R15, UR9, PT, P1 ;  /* 0x000000090f007c0c */ /* 0x000fda000bf26110 */
[----:B0-----:R-:W-:Y:S05]  /*f820*/  @P1 BRA `(.L_x_307) ;  /* 0x00000004004c1947 */ /* 0x001fea0003800000 */
[----:B------:R-:W-:Y:S01]  /*f830*/  ULDC.64 UR8, c[0x0][0x628] ;  /* 0x00018a0000087ab9 */ /* 0x000fe20000000a00 */
[----:B------:R-:W0:Y:S01]  /*f840*/  S2R R12, SR_CTAID.X ;  /* 0x00000000000c7919 */ /* 0x000e220000002500 */
[----:B------:R-:W-:Y:S01]  /*f850*/  ISETP.NE.U32.AND P1, PT, RZ, UR8, PT ;  /* 0x00000008ff007c0c */ /* 0x000fe2000bf25070 */
[----:B------:R-:W-:Y:S01]  /*f860*/  ULDC UR10, c[0x0][0x630] ;  /* 0x00018c00000a7ab9 */ /* 0x000fe20000000800 */
[----:B------:R-:W-:Y:S01]  /*f870*/  IMAD.MOV.U32 R2, RZ, RZ, R13 ;  /* 0x000000ffff027224 */ /* 0x000fe200078e000d */
[----:B------:R-:W1:Y:S01]  /*f880*/  S2R R10, SR_CTAID.Y ;  /* 0x00000000000a7919 */ /* 0x000e620000002600 */
[----:B------:R-:W-:Y:S01]  /*f890*/  ISETP.NE.AND.EX P1, PT, RZ, UR9, PT, P1 ;  /* 0x00000009ff007c0c */ /* 0x000fe2000bf25310 */
[----:B------:R-:W-:-:S12]  /*f8a0*/  IMAD.MOV.U32 R3, RZ, RZ, R15 ;  /* 0x000000ffff037224 */ /* 0x000fd800078e000f */
[----:B------:R-:W-:Y:S05]  /*f8b0*/  @!P1 BRA `(.L_x_308) ;  /* 0x0000000000289947 */ /* 0x000fea0003800000 */
[----:B------:R-:W-:Y:S02]  /*f8c0*/  ULDC UR7, c[0x0][0x634] ;  /* 0x00018d0000077ab9 */ /* 0x000fe40000000800 */
[----:B------:R-:W-:-:S05]  /*f8d0*/  IADD3 R7, P1, R13, UR7, RZ ;  /* 0x000000070d077c10 */ /* 0x000fca000ff3e0ff */
[----:B------:R-:W-:-:S04]  /*f8e0*/  IMAD.X R11, RZ, RZ, R15, P1 ;  /* 0x000000ffff0b7224 */ /* 0x000fc800008e060f */
[----:B------:R-:W-:-:S04]  /*f8f0*/  IMAD.WIDE.U32 R4, R11, UR8, RZ ;  /* 0x000000080b047c25 */ /* 0x000fc8000f8e00ff */
[----:B------:R-:W-:-:S04]  /*f900*/  IMAD.WIDE.U32 R4, P1, R7, UR9, R4 ;  /* 0x0000000907047c25 */ /* 0x000fc8000f820004 */
[----:B------:R-:W-:-:S04]  /*f910*/  IMAD.WIDE.U32 R6, R7, UR8, RZ ;  /* 0x0000000807067c25 */ /* 0x000fc8000f8e00ff */
[----:B------:R-:W-:Y:S01]  /*f920*/  IMAD.X R3, RZ, RZ, RZ, P1 ;  /* 0x000000ffff037224 */ /* 0x000fe200008e06ff */
[----:B------:R-:W-:Y:S01]  /*f930*/  IADD3 RZ, P1, R7, R4, RZ ;  /* 0x0000000407ff7210 */ /* 0x000fe20007f3e0ff */
[----:B------:R-:W-:-:S04]  /*f940*/  IMAD.MOV.U32 R2, RZ, RZ, R5 ;  /* 0x000000ffff027224 */ /* 0x000fc800078e0005 */
[----:B------:R-:W-:-:S08]  /*f950*/  IMAD.WIDE.U32.X R2, R11, UR9, R2, P1 ;  /* 0x000000090b027c25 */ /* 0x000fd000088e0402 */
.L_x_308:
[--C-:B------:R-:W-:Y:S01]  /*f960*/  SHF.R.U64 R11, R2, UR10, R3.reuse ;  /* 0x0000000a020b7c19 */ /* 0x100fe20008001203 */
[----:B------:R-:W-:Y:S01]  /*f970*/  ULDC.64 UR8, c[0x0][0x620] ;  /* 0x0001880000087ab9 */ /* 0x000fe20000000a00 */
[----:B------:R-:W-:Y:S01]  /*f980*/  SHF.R.U32.HI R2, RZ, UR10, R3 ;  /* 0x0000000aff027c19 */ /* 0x000fe20008011603 */
[----:B------:R-:W-:Y:S01]  /*f990*/  IMAD.MOV.U32 R3, RZ, RZ, R15 ;  /* 0x000000ffff037224 */ /* 0x000fe200078e000f */
[----:B------:R-:W-:Y:S01]  /*f9a0*/  IADD3 R5, P1, RZ, -R11, RZ ;  /* 0x8000000bff057210 */ /* 0x000fe20007f3e0ff */
[----:B------:R-:W-:Y:S01]  /*f9b0*/  ULDC UR7, c[0x0][0x150] ;  /* 0x0000540000077ab9 */ /* 0x000fe20000000800 */
[----:B0-----:R-:W-:Y:S01]  /*f9c0*/  I2FP.F32.U32 R6, R12 ;  /* 0x0000000c00067245 */ /* 0x001fe20000201000 */
[----:B------:R-:W0:Y:S01]  /*f9d0*/  LDC R7, c[0x0][0x144] ;  /* 0x00005100ff077b82 */ /* 0x000e220000000800 */
[----:B------:R-:W-:Y:S01]  /*f9e0*/  ULDC.64 UR10, c[0x0][0x640] ;  /* 0x00019000000a7ab9 */ /* 0x000fe20000000a00 */
[----:B------:R-:W-:Y:S01]  /*f9f0*/  IMAD.X R2, RZ, RZ, ~R2, P1 ;  /* 0x000000ffff027224 */ /* 0x000fe200008e0e02 */
[----:B------:R-:W-:Y:S01]  /*fa00*/  ISETP.NE.U32.AND P1, PT, RZ, UR10, PT ;  /* 0x0000000aff007c0c */ /* 0x000fe2000bf25070 */
[----:B------:R-:W-:Y:S01]  /*fa10*/  FMUL R6, R6, UR7 ;  /* 0x0000000706067c20 */ /* 0x000fe20008400000 */
[----:B------:R-:W-:Y:S01]  /*fa20*/  ULDC UR7, c[0x0][0x618] ;  /* 0x0001860000077ab9 */ /* 0x000fe20000000800 */
[----:B------:R-:W-:Y:S01]  /*fa30*/  IMAD R4, R2, UR8, RZ ;  /* 0x0000000802047c24 */ /* 0x000fe2000f8e02ff */
[----:B------:R-:W-:Y:S01]  /*fa40*/  ISETP.NE.AND.EX P1, PT, RZ, UR11, PT, P1 ;  /* 0x0000000bff007c0c */ /* 0x000fe2000bf25310 */
[----:B------:R-:W-:Y:S01]  /*fa50*/  IMAD.MOV.U32 R2, RZ, RZ, R13 ;  /* 0x000000ffff027224 */ /* 0x000fe200078e000d */
[----:B------:R-:W2:Y:S01]  /*fa60*/  LDC R15, c[0x0][0x148] ;  /* 0x00005200ff0f7b82 */ /* 0x000ea20000000800 */
[----:B------:R-:W3:Y:S02]  /*fa70*/  F2I.U32.TRUNC.NTZ R6, R6 ;  /* 0x0000000600067305 */ /* 0x000ee4000020f000 */
[----:B------:R-:W-:Y:S01]  /*fa80*/  IMAD.WIDE.U32 R2, R5, UR8, R2 ;  /* 0x0000000805027c25 */ /* 0x000fe2000f8e0002 */
[----:B------:R-:W-:-:S03]  /*fa90*/  ULDC UR8, c[0x0][0x154] ;  /* 0x0000550000087ab9 */ /* 0x000fc60000000800 */
[----:B------:R-:W-:Y:S01]  /*faa0*/  IMAD R5, R5, UR9, R4 ;  /* 0x0000000905057c24 */ /* 0x000fe2000f8e0204 */
[----:B------:R-:W-:-:S03]  /*fab0*/  ULDC UR9, c[0x0][0x608] ;  /* 0x0001820000097ab9 */ /* 0x000fc60000000800 */
[----:B------:R-:W-:-:S05]  /*fac0*/  IMAD.IADD R3, R3, 0x1, R5 ;  /* 0x0000000103037824 */ /* 0x000fca00078e0205 */
[----:B------:R-:W-:Y:S01]  /*fad0*/  SHF.R.U64 R13, R2, UR7, R3 ;  /* 0x00000007020d7c19 */ /* 0x000fe20008001203 */
[----:B---3--:R-:W-:Y:S01]  /*fae0*/  IMAD.MOV R6, RZ, RZ, -R6 ;  /* 0x000000ffff067224 */ /* 0x008fe200078e0a06 */
[----:B-1----:R-:W-:-:S03]  /*faf0*/  I2FP.F32.U32 R2, R10 ;  /* 0x0000000a00027245 */ /* 0x002fc60000201000 */
[----:B0-----:R-:W-:Y:S02]  /*fb00*/  IMAD R19, R7, R6, R12 ;  /* 0x0000000607137224 */ /* 0x001fe400078e020c */
[----:B------:R-:W-:Y:S01]  /*fb10*/  FMUL R4, R2, UR8 ;  /* 0x0000000802047c20 */ /* 0x000fe20008400000 */
[----:B------:R-:W-:Y:S01]  /*fb20*/  SHF.R.U32.HI R2, RZ, UR7, R3 ;  /* 0x00000007ff027c19 */ /* 0x000fe20008011603 */
[----:B------:R-:W-:Y:S02]  /*fb30*/  ULDC UR7, c[0x0][0x658] ;  /* 0x0001960000077ab9 */ /* 0x000fe40000000800 */
[----:B------:R0:W1:Y:S01]  /*fb40*/  F2I.U32.TRUNC.NTZ R18, R4 ;  /* 0x0000000400127305 */ /* 0x000062000020f000 */
[--C-:B------:R-:W-:Y:S02]  /*fb50*/  SHF.R.U64 R16, R13, UR9, R2.reuse ;  /* 0x000000090d107c19 */ /* 0x100fe40008001202 */
[----:B------:R-:W-:-:S04]  /*fb60*/  SHF.R.U32.HI R3, RZ, UR9, R2 ;  /* 0x00000009ff037c19 */ /* 0x000fc80008011602 */
[--C-:B------:R-:W-:Y:S02]  /*fb70*/  SHF.R.U64 R14, R16, UR7, R3.reuse ;  /* 0x00000007100e7c19 */ /* 0x100fe40008001203 */
[----:B------:R-:W-:-:S03]  /*fb80*/  SHF.R.U32.HI R3, RZ, UR7, R3 ;  /* 0x00000007ff037c19 */ /* 0x000fc60008011603 */
[----:B------:R-:W-:Y:S01]  /*fb90*/  IMAD.MOV.U32 R2, RZ, RZ, R14 ;  /* 0x000000ffff027224 */ /* 0x000fe200078e000e */
[----:B0-2---:R-:W-:Y:S06]  /*fba0*/  @!P1 BRA `(.L_x_309) ;  /* 0x0000000000289947 */ /* 0x005fec0003800000 */
        /* <DEDUP_REMOVED lines=10> */
.L_x_309:
[----:B------:R-:W-:Y:S01]  /*fc50*/  ULDC UR7, c[0x0][0x648] ;  /* 0x0001920000077ab9 */ /* 0x000fe20000000800 */
[----:B-1----:R-:W-:Y:S01]  /*fc60*/  IMAD.MOV R18, RZ, RZ, -R18 ;  /* 0x000000ffff127224 */ /* 0x002fe200078e0a12 */
[----:B------:R-:W-:Y:S01]  /*fc70*/  SHF.R.U64 R3, R2, UR7, R3 ;  /* 0x0000000702037c19 */ /* 0x000fe20008001203 */
[----:B------:R-:W-:Y:S01]  /*fc80*/  ULDC UR7, c[0x0][0x638] ;  /* 0x00018e0000077ab9 */ /* 0x000fe20000000800 */
[----:B------:R-:W-:Y:S01]  /*fc90*/  LOP3.LUT R2, R16, UR6, RZ, 0xc0, !PT ;  /* 0x0000000610027c12 */ /* 0x000fe2000f8ec0ff */
[----:B------:R-:W-:Y:S01]  /*fca0*/  @P2 IMAD R19, R15, R18, R10 ;  /* 0x000000120f132224 */ /* 0x000fe200078e020a */
[----:B------:R-:W-:Y:S01]  /*fcb0*/  LOP3.LUT R13, R13, UR4, RZ, 0xc0, !PT ;  /* 0x000000040d0d7c12 */ /* 0x000fe2000f8ec0ff */
[----:B------:R-:W-:Y:S01]  /*fcc0*/  IMAD.MOV R5, RZ, RZ, -R3 ;  /* 0x000000ffff057224 */ /* 0x000fe200078e0a03 */
[----:B------:R-:W-:Y:S01]  /*fcd0*/  ULDC UR8, c[0x0][0x610] ;  /* 0x0001840000087ab9 */ /* 0x000fe20000000800 */
[----:B------:R-:W-:Y:S02]  /*fce0*/  IMAD R2, R3, UR5, R2 ;  /* 0x0000000503027c24 */ /* 0x000fe4000f8e0202 */
[----:B------:R-:W-:Y:S01]  /*fcf0*/  IMAD R14, R5, UR7, R14 ;  /* 0x00000007050e7c24 */ /* 0x000fe2000f8e020e */
[----:B------:R-:W-:Y:S01]  /*fd00*/  ULDC UR7, c[0x0][0x600] ;  /* 0x0001800000077ab9 */ /* 0x000fe20000000800 */
[----:B------:R-:W-:-:S02]  /*fd10*/  IMAD R5, R2, UR8, R19 ;  /* 0x0000000802057c24 */ /* 0x000fc4000f8e0213 */
[----:B------:R-:W-:Y:S02]  /*fd20*/  IMAD R14, R14, UR7, R13 ;  /* 0x000000070e0e7c24 */ /* 0x000fe4000f8e020d */
[----:B------:R-:W-:-:S03]  /*fd30*/  IMAD.MOV.U32 R2, RZ, RZ, 0x1 ;  /* 0x00000001ff027424 */ /* 0x000fc600078e00ff */
[----:B------:R-:W-:Y:S02]  /*fd40*/  SEL R6, R14, R5, !P2 ;  /* 0x000000050e067207 */ /* 0x000fe40005000000 */
[----:B------:R-:W-:-:S07]  /*fd50*/  SEL R5, R5, R14, !P2 ;  /* 0x0000000e05057207 */ /* 0x000fce0005000000 */
.L_x_307:
[----:B------:R-:W-:Y:S05]  /*fd60*/  BSYNC B1 ;  /* 0x0000000000017941 */ /* 0x000fea0003800000 */
.L_x_306:
[----:B------:R-:W-:-:S13]  /*fd70*/  LOP3.LUT P1, RZ, R2, 0xff, RZ, 0xc0, !PT ;  /* 0x000000ff02ff7812 */ /* 0x000fda000782c0ff */
[----:B------:R-:W-:Y:S05]  /*fd80*/  @P1 BRA `(.L_x_310) ;  /* 0xfffffff400301947 */ /* 0x000fea000383ffff */
[----:B------:R-:W-:Y:S05]  /*fd90*/  BSYNC B0 ;  /* 0x0000000000007941 */ /* 0x000fea0003800000 */
.L_x_298:
[----:B------:R-:W-:-:S03]  /*fda0*/  UMOV UR7, 0xffffffff ;  /* 0xffffffff00077882 */ /* 0x000fc60000000000 */
[----:B------:R-:W-:Y:S05]  /*fdb0*/  BRA.DIV UR7, `(.L_x_311) ;  /* 0x0000000e07207947 */ /* 0x000fea000b800000 */
[----:B------:R-:W-:-:S13]  /*fdc0*/  ELECT P0, URZ, PT ;  /* 0x00000000003f782f */ /* 0x000fda0003800000 */
.L_x_339:
[----:B------:R-:W-:Y:S04]  /*fdd0*/  BSSY B0, `(.L_x_312) ;  /* 0x00000aa000007945 */ /* 0x000fe80003800000 */
[----:B------:R-:W-:Y:S05]  /*fde0*/  @!P0 BRA `(.L_x_313) ;  /* 0x0000000800a08947 */ /* 0x000fea0003800000 */
[----:B------:R-:W-:-:S04]  /*fdf0*/  ULOP3.LUT UR7, UR13, 0x2, URZ, 0xfc, !UPT ;  /* 0x000000020d077892 */ /* 0x000fc8000f8efc3f */
[----:B------:R-:W-:-:S06]  /*fe00*/  UISETP.NE.AND UP0, UPT, UR7, 0x3, UPT ;  /* 0x000000030700788c */ /* 0x000fcc000bf05270 */
[----:B------:R-:W-:-:S13]  /*fe10*/  PLOP3.LUT P0, PT, PT, PT, UP0, 0x80, 0x0 ;  /* 0x000000000000781c */ /* 0x000fda0003f0f008 */
[----:B------:R-:W-:Y:S05]  /*fe20*/  @!P0 BRA `(.L_x_314) ;  /* 0x0000000000048947 */ /* 0x000fea0003800000 */
[----:B------:R-:W-:Y:S01]  /*fe30*/  BPT.TRAP 0x1 ;  /* 0x000000040000795c */ /* 0x000fe20000300000 */
.L_x_314:
[----:B------:R-:W0:Y:S01]  /*fe40*/  S2R R3, SR_CgaCtaId ;  /* 0x0000000000037919 */ /* 0x000e220000008800 */
[----:B------:R-:W-:-:S04]  /*fe50*/  MOV R2, 0x400 ;  /* 0x0000040000027802 */ /* 0x000fc80000000f00 */
[----:B0-----:R-:W-:Y:S02]  /*fe60*/  LEA R3, R3, R2, 0x18 ;  /* 0x0000000203037211 */ /* 0x001fe400078ec0ff */
[----:B------:R-:W-:-:S03]  /*fe70*/  SHF.L.U32 R2, R0, 0x1f, RZ ;  /* 0x0000001f00027819 */ /* 0x000fc600000006ff */
[----:B------:R-:W-:-:S04]  /*fe80*/  VIADD R3, R3, 0x90 ;  /* 0x0000009003037836 */ /* 0x000fc80000000000 */
[C---:B------:R-:W-:Y:S02]  /*fe90*/  IMAD R7, R8.reuse, 0x8, R3 ;  /* 0x0000000808077824 */ /* 0x040fe400078e0203 */
[----:B------:R-:W-:Y:S02]  /*fea0*/  VIADD R8, R8, 0x1 ;  /* 0x0000000108087836 */ /* 0x000fe40000000000 */
[----:B------:R-:W0:Y:S03]  /*feb0*/  SYNCS.PHASECHK.TRANS64.TRYWAIT P0, [R7+URZ], R2 ;  /* 0x00000002070075a7 */ /* 0x000e26000800017f */
[----:B------:R-:W-:-:S04]  /*fec0*/  ISETP.NE.AND P1, PT, R8, 0x12, PT ;  /* 0x000000120800780c */ /* 0x000fc80003f25270 */
[----:B------:R-:W-:Y:S02]  /*fed0*/  SEL R5, RZ, 0x1, P1 ;  /* 0x00000001ff057807 */ /* 0x000fe40000800000 */
[----:B------:R-:W-:Y:S02]  /*fee0*/  SEL R8, R8, RZ, P1 ;  /* 0x000000ff08087207 */ /* 0x000fe40000800000 */
[----:B------:R-:W-:-:S03]  /*fef0*/  LOP3.LUT R5, R0, R5, RZ, 0x3c, !PT ;  /* 0x0000000500057212 */ /* 0x000fc600078e3cff */
[----:B------:R-:W-:Y:S01]  /*ff00*/  IMAD R9, R8, 0x8, R3 ;  /* 0x0000000808097824 */ /* 0x000fe200078e0203 */
[----:B------:R-:W-:Y:S01]  /*ff10*/  SHF.L.U32 R4, R5, 0x1f, RZ ;  /* 0x0000001f05047819 */ /* 0x000fe200000006ff */
[----:B0-----:R-:W-:Y:S06]  /*ff20*/  @!P0 BRA `(.L_x_315) ;  /* 0x0000000800e88947 */ /* 0x001fec0003800000 */
.L_x_340:
[----:B------:R-:W1:Y:S01]  /*ff30*/  SYNCS.PHASECHK.TRANS64.TRYWAIT P0, [R9+URZ], R4 ;  /* 0x00000004090075a7 */ /* 0x000e62000800017f */
[----:B------:R-:W-:-:S05]  /*ff40*/  VIADD R0, R8, 0x1 ;  /* 0x0000000108007836 */ /* 0x000fca0000000000 */
[----:B------:R-:W-:-:S04]  /*ff50*/  ISETP.NE.AND P1, PT, R0, 0x12, PT ;  /* 0x000000120000780c */ /* 0x000fc80003f25270 */
[----:B0-----:R-:W-:Y:S02]  /*ff60*/  SEL R2, RZ, 0x1, P1 ;  /* 0x00000001ff027807 */ /* 0x001fe40000800000 */
[----:B------:R-:W-:Y:S02]  /*ff70*/  SEL R0, R0, RZ, P1 ;  /* 0x000000ff00007207 */ /* 0x000fe40000800000 */
[----:B------:R-:W-:-:S03]  /*ff80*/  LOP3.LUT R7, R5, R2, RZ, 0x3c, !PT ;  /* 0x0000000205077212 */ /* 0x000fc600078e3cff */
[----:B------:R-:W-:Y:S01]  /*ff90*/  IMAD R6, R0, 0x8, R3 ;  /* 0x0000000800067824 */ /* 0x000fe200078e0203 */
[----:B------:R-:W-:Y:S01]  /*ffa0*/  SHF.L.U32 R5, R7, 0x1f, RZ ;  /* 0x0000001f07057819 */ /* 0x000fe200000006ff */
[----:B-1----:R-:W-:Y:S06]  /*ffb0*/  @!P0 BRA `(.L_x_316) ;  /* 0x0000000800d88947 */ /* 0x002fec0003800000 */
.L_x_341:
[----:B------:R-:W1:Y:S01]  /*ffc0*/  SYNCS.PHASECHK.TRANS64.TRYWAIT P0, [R6+URZ], R5 ;  /* 0x00000005060075a7 */ /* 0x000e62000800017f */
[----:B------:R-:W-:-:S05]  /*ffd0*/  VIADD R0, R0, 0x1 ;  /* 0x0000000100007836 */ /* 0x000fca0000000000 */
[----:B------:R-:W-:-:S04]  /*ffe0*/  ISETP.NE.AND P1, PT, R0, 0x12, PT ;  /* 0x000000120000780c */ /* 0x000fc80003f25270 */
[----:B------:R-:W-:Y:S02]  /*fff0*/  SEL R2, RZ, 0x1, P1 ;  /* 0x00000001ff027807 */ /* 0x000fe40000800000 */
[----:B------:R-:W-:Y:S02]  /*10000*/  SEL R0, R0, RZ, P1 ;  /* 0x000000ff00007207 */ /* 0x000fe40000800000 */
[----:B------:R-:W-:-:S03]  /*10010*/  LOP3.LUT R7, R7, R2, RZ, 0x3c, !PT ;  /* 0x0000000207077212 */ /* 0x000fc600078e3cff */
[----:B0-----:R-:W-:Y:S01]  /*10020*/  IMAD R9, R0, 0x8, R3 ;  /* 0x0000000800097824 */ /* 0x001fe200078e0203 */
[----:B------:R-:W-:Y:S01]  /*10030*/  SHF.L.U32 R4, R7, 0x1f, RZ ;  /* 0x0000001f07047819 */ /* 0x000fe200000006ff */
[----:B-1----:R-:W-:Y:S06]  /*10040*/  @!P0 BRA `(.L_x_317) ;  /* 0x0000000800c88947 */ /* 0x002fec0003800000 */
.L_x_342:
        /* <DEDUP_REMOVED lines=9> */
.L_x_343:
        /* <DEDUP_REMOVED lines=9> */
.L_x_344:
        /* <DEDUP_REMOVED lines=9> */
.L_x_345:
        /* <DEDUP_REMOVED lines=9> */
.L_x_346:
        /* <DEDUP_REMOVED lines=9> */
.L_x_347:
        /* <DEDUP_REMOVED lines=9> */
.L_x_348:
        /* <DEDUP_REMOVED lines=9> */
.L_x_349:
        /* <DEDUP_REMOVED lines=9> */
.L_x_350:
        /* <DEDUP_REMOVED lines=9> */
.L_x_351:
        /* <DEDUP_REMOVED lines=9> */
.L_x_352:
        /* <DEDUP_REMOVED lines=9> */
.L_x_353:
        /* <DEDUP_REMOVED lines=9> */
.L_x_354:
        /* <DEDUP_REMOVED lines=9> */
.L_x_355:
[----:B------:R-:W1:Y:S01]  /*107a0*/  SYNCS.PHASECHK.TRANS64.TRYWAIT P0, [R6+URZ], R5 ;  /* 0x00000005060075a7 */ /* 0x000e62000800017f */
[----:B------:R-:W-:-:S05]  /*107b0*/  VIADD R0, R0, 0x1 ;  /* 0x0000000100007836 */ /* 0x000fca0000000000 */
[----:B------:R-:W-:-:S04]  /*107c0*/  ISETP.NE.AND P1, PT, R0, 0x12, PT ;  /* 0x000000120000780c */ /* 0x000fc80003f25270 */
[----:B------:R-:W-:Y:S02]  /*107d0*/  SEL R2, RZ, 0x1, P1 ;  /* 0x00000001ff027807 */ /* 0x000fe40000800000 */
[----:B------:R-:W-:Y:S02]  /*107e0*/  SEL R0, R0, RZ, P1 ;  /* 0x000000ff00007207 */ /* 0x000fe40000800000 */
[----:B------:R-:W-:Y:S01]  /*107f0*/  LOP3.LUT R2, R7, R2, RZ, 0x3c, !PT ;  /* 0x0000000207027212 */ /* 0x000fe200078e3cff */
[----:B-1----:R-:W-:Y:S06]  /*10800*/  @!P0 BRA `(.L_x_331) ;  /* 0x0000000400f08947 */ /* 0x002fec0003800000 */
.L_x_356:
[----:B------:R-:W-:Y:S01]  /*10810*/  IMAD R3, R0, 0x8, R3 ;  /* 0x0000000800037824 */ /* 0x000fe200078e0203 */
[----:B------:R-:W-:-:S07]  /*10820*/  SHF.L.U32 R0, R2, 0x1f, RZ ;  /* 0x0000001f02007819 */ /* 0x000fce00000006ff */
.L_x_332:
[----:B--2---:R2:W3:Y:S02]  /*10830*/  SYNCS.PHASECHK.TRANS64.TRYWAIT P0, [R3+URZ], R0 ;  /* 0x00000000030075a7 */ /* 0x0044e4000800017f */
[----:B---3--:R-:W-:Y:S05]  /*10840*/  @!P0 NANOSLEEP.SYNCS 0x989680 ;  /* 0x009896800000895d */ /* 0x008fea0003900000 */
[----:B------:R-:W3:Y:S02]  /*10850*/  @!P0 SYNCS.PHASECHK.TRANS64 P0, [R3+URZ], R0 ;  /* 0x00000000030085a7 */ /* 0x000ee4000800007f */
[----:B---3--:R-:W-:Y:S05]  /*10860*/  @!P0 BRA `(.L_x_332) ;  /* 0xfffffffc00f08947 */ /* 0x008fea000383ffff */
.L_x_313:
[----:B------:R-:W-:Y:S05]  /*10870*/  BSYNC B0 ;  /* 0x0000000000007941 */ /* 0x000fea0003800000 */
.L_x_312:
[----:B------:R-:W-:Y:S05]  /*10880*/  EXIT ;  /* 0x000000000000794d */ /* 0x000fea0003800000 */
.L_x_18:
[----:B-1----:R-:W-:-:S04]  /*10890*/  IMAD.U32 R3, RZ, RZ, UR6 ;  /* 0x00000006ff037e24 */ /* 0x002fc8000f8e00ff */
[----:B------:R1:W2:Y:S03]  /*108a0*/  SYNCS.PHASECHK.TRANS64.TRYWAIT P0, [R3+URZ], R0 ;  /* 0x00000000030075a7 */ /* 0x0002a6000800017f */
[----:B--2---:R-:W-:Y:S05]  /*108b0*/  @!P0 NANOSLEEP.SYNCS 0x989680 ;  /* 0x009896800000895d */ /* 0x004fea0003900000 */
[----:B------:R-:W2:Y:S02]  /*108c0*/  @!P0 SYNCS.PHASECHK.TRANS64 P0, [R3+URZ], R0 ;  /* 0x00000000030085a7 */ /* 0x000ea4000800007f */
[----:B--2---:R-:W-:Y:S05]  /*108d0*/  @!P0 BRA `(.L_x_18) ;  /* 0xfffffffc00ec8947 */ /* 0x004fea000383ffff */
[----:B------:R-:W-:Y:S05]  /*108e0*/  BRA `(.L_x_17) ;  /* 0xffffff1400187947 */ /* 0x000fea000383ffff */
.L_x_24:
[----:B-----5:R1:W-:Y:S02]  /*108f0*/  STL [R1+0x88], R0 ;  /* 0x0000880001007387 */ /* 0x0203e40000100800 */
[----:B-1----:R-:W-:-:S04]  /*10900*/  IMAD.U32 R0, RZ, RZ, UR9 ;  /* 0x00000009ff007e24 */ /* 0x002fc8000f8e00ff */
[----:B------:R1:W3:Y:S03]  /*10910*/  SYNCS.PHASECHK.TRANS64.TRYWAIT P0, [R0+URZ], R229 ;  /* 0x000000e5000075a7 */ /* 0x0002e6000800017f */
[----:B---3--:R-:W-:Y:S05]  /*10920*/  @!P0 NANOSLEEP.SYNCS 0x989680 ;  /* 0x009896800000895d */ /* 0x008fea0003900000 */
[----:B------:R1:W3:Y:S02]  /*10930*/  @!P0 SYNCS.PHASECHK.TRANS64 P0, [R0+URZ], R229 ;  /* 0x000000e5000085a7 */ /* 0x0002e4000800007f */
[----:B-1----:R1:W5:Y:S02]  /*10940*/  LDL.LU R0, [R1+0x88] ;  /* 0x0000880001007983 */ /* 0x0023640000300800 */
[----:B-1-3--:R-:W-:Y:S05]  /*10950*/  @!P0 BRA `(.L_x_24) ;  /* 0xfffffffc00e48947 */ /* 0x00afea000383ffff */
[----:B------:R-:W-:Y:S05]  /*10960*/  BRA `(.L_x_23) ;  /* 0xffffff2400787947 */ /* 0x000fea000383ffff */
.L_x_299:
[----:B------:R-:W-:Y:S01]  /*10970*/  BSSY B1, `(.L_x_333) ;  /* 0x0000006000017945 */ /* 0x000fe20003800000 */
[----:B------:R-:W-:-:S07]  /*10980*/  IMAD.MOV.U32 R2, RZ, RZ, -0x1 ;  /* 0xffffffffff027424 */ /* 0x000fce00078e00ff */
[----:B------:R-:W-:Y:S05]  /*10990*/  WARPSYNC.COLLECTIVE R2, `(.L_x_334) ;  /* 0x00000000020c7348 */ /* 0x000fea0003c00000 */
[----:B------:R-:W-:Y:S02]  /*109a0*/  ELECT P1, UR62, PT ;  /* 0x00000000003e782f */ /* 0x000fe40003820000 */
[----:B------:R-:W-:Y:S01]  /*109b0*/  MOV R2, UR62 ;  /* 0x0000003e00027c02 */ /* 0x000fe20008000f00 */
[----:B------:R-:W-:Y:S10]  /*109c0*/  ENDCOLLECTIVE ;  /* 0x000000000000791b */ /* 0x000ff40003800000 */
.L_x_334:
[----:B------:R-:W-:Y:S05]  /*109d0*/  BSYNC B1 ;  /* 0x0000000000017941 */ /* 0x000fea0003800000 */
.L_x_333:
[----:B------:R-:W-:Y:S05]  /*109e0*/  BRA `(.L_x_335) ;  /* 0xffffffe800247947 */ /* 0x000fea000383ffff */
.L_x_302:
[----:B-1----:R1:W2:Y:S02]  /*109f0*/  SYNCS.PHASECHK.TRANS64.TRYWAIT P1, [R13+URZ+0x90], R4 ;  /* 0x000090040d0075a7 */ /* 0x0022a4000802017f */
[----:B--2---:R-:W-:Y:S05]  /*10a00*/  @!P1 NANOSLEEP.SYNCS 0x989680 ;  /* 0x009896800000995d */ /* 0x004fea0003900000 */
[----:B------:R-:W2:Y:S02]  /*10a10*/  @!P1 SYNCS.PHASECHK.TRANS64 P1, [R13+URZ+0x90], R4 ;  /* 0x000090040d0095a7 */ /* 0x000ea4000802007f */
[----:B--2---:R-:W-:Y:S05]  /*10a20*/  @!P1 BRA `(.L_x_302) ;  /* 0xfffffffc00f09947 */ /* 0x004fea000383ffff */
[----:B------:R-:W-:Y:S05]  /*10a30*/  BRA `(.L_x_336) ;  /* 0xffffffe800587947 */ /* 0x000fea000383ffff */
.L_x_311:
[----:B------:R-:W-:Y:S01]  /*10a40*/  BSSY B0, `(.L_x_337) ;  /* 0x0000006000007945 */ /* 0x000fe20003800000 */
[----:B------:R-:W-:-:S07]  /*10a50*/  IMAD.MOV.U32 R2, RZ, RZ, -0x1 ;  /* 0xffffffffff027424 */ /* 0x000fce00078e00ff */
[----:B------:R-:W-:Y:S05]  /*10a60*/  WARPSYNC.COLLECTIVE R2, `(.L_x_338) ;  /* 0x00000000020c7348 */ /* 0x000fea0003c00000 */
[----:B------:R-:W-:Y:S02]  /*10a70*/  ELECT P1, UR62, PT ;  /* 0x00000000003e782f */ /* 0x000fe40003820000 */
[----:B------:R-:W-:Y:S01]  /*10a80*/  MOV R2, UR62 ;  /* 0x0000003e00027c02 */ /* 0x000fe20008000f00 */
[----:B------:R-:W-:Y:S10]  /*10a90*/  ENDCOLLECTIVE ;  /* 0x000000000000791b */ /* 0x000ff40003800000 */
.L_x_338:
[----:B------:R-:W-:Y:S05]  /*10aa0*/  BSYNC B0 ;  /* 0x0000000000007941 */ /* 0x000fea0003800000 */
.L_x_337:
[----:B------:R-:W-:Y:S01]  /*10ab0*/  PLOP3.LUT P0, PT, P1, PT, PT, 0x80, 0x0 ;  /* 0x000000000000781c */ /* 0x000fe20000f0f070 */
[----:B------:R-:W-:-:S12]  /*10ac0*/  BRA `(.L_x_339) ;  /* 0xfffffff000c07947 */ /* 0x000fd8000383ffff */
.L_x_315:
[----:B0-----:R0:W1:Y:S02]  /*10ad0*/  SYNCS.PHASECHK.TRANS64.TRYWAIT P0, [R7+URZ], R2 ;  /* 0x00000002070075a7 */ /* 0x001064000800017f */
[----:B-1----:R-:W-:Y:S05]  /*10ae0*/  @!P0 NANOSLEEP.SYNCS 0x989680 ;  /* 0x009896800000895d */ /* 0x002fea0003900000 */
[----:B------:R-:W1:Y:S02]  /*10af0*/  @!P0 SYNCS.PHASECHK.TRANS64 P0, [R7+URZ], R2 ;  /* 0x00000002070085a7 */ /* 0x000e64000800007f */
[----:B-1----:R-:W-:Y:S05]  /*10b00*/  @!P0 BRA `(.L_x_315) ;  /* 0xfffffffc00f08947 */ /* 0x002fea000383ffff */
[----:B------:R-:W-:Y:S05]  /*10b10*/  BRA `(.L_x_340) ;  /* 0xfffffff400047947 */ /* 0x000fea000383ffff */
.L_x_316:
[----:B0-----:R0:W1:Y:S02]  /*10b20*/  SYNCS.PHASECHK.TRANS64.TRYWAIT P0, [R9+URZ], R4 ;  /* 0x00000004090075a7 */ /* 0x001064000800017f */
[----:B-1----:R-:W-:Y:S05]  /*10b30*/  @!P0 NANOSLEEP.SYNCS 0x989680 ;  /* 0x009896800000895d */ /* 0x002fea0003900000 */
[----:B------:R-:W1:Y:S02]  /*10b40*/  @!P0 SYNCS.PHASECHK.TRANS64 P0, [R9+URZ], R4 ;  /* 0x00000004090085a7 */ /* 0x000e64000800007f */
[----:B-1----:R-:W-:Y:S05]  /*10b50*/  @!P0 BRA `(.L_x_316) ;  /* 0xfffffffc00f08947 */ /* 0x002fea000383ffff */
[----:B------:R-:W-:Y:S05]  /*10b60*/  BRA `(.L_x_341) ;  /* 0xfffffff400147947 */ /* 0x000fea000383ffff */
.L_x_317:
[----:B0-----:R0:W1:Y:S02]  /*10b70*/  SYNCS.PHASECHK.TRANS64.TRYWAIT P0, [R6+URZ], R5 ;  /* 0x00000005060075a7 */ /* 0x001064000800017f */
[----:B-1----:R-:W-:Y:S05]  /*10b80*/  @!P0 NANOSLEEP.SYNCS 0x989680 ;  /* 0x009896800000895d */ /* 0x002fea0003900000 */
[----:B------:R-:W1:Y:S02]  /*10b90*/  @!P0 SYNCS.PHASECHK.TRANS64 P0, [R6+URZ], R5 ;  /* 0x00000005060085a7 */ /* 0x000e64000800007f */
[----:B-1----:R-:W-:Y:S05]  /*10ba0*/  @!P0 BRA `(.L_x_317) ;  /* 0xfffffffc00f08947 */ /* 0x002fea000383ffff */
[----:B------:R-:W-:Y:S05]  /*10bb0*/  BRA `(.L_x_342) ;  /* 0xfffffff400247947 */ /* 0x000fea000383ffff */
.L_x_318:
[----:B0-----:R0:W1:Y:S02]  /*10bc0*/  SYNCS.PHASECHK.TRANS64.TRYWAIT P0, [R9+URZ], R4 ;  /* 0x00000004090075a7 */ /* 0x001064000800017f */
[----:B-1----:R-:W-:Y:S05]  /*10bd0*/  @!P0 NANOSLEEP.SYNCS 0x989680 ;  /* 0x009896800000895d */ /* 0x002fea0003900000 */
[----:B------:R-:W1:Y:S02]  /*10be0*/  @!P0 SYNCS.PHASECHK.TRANS64 P0, [R9+URZ], R4 ;  /* 0x00000004090085a7 */ /* 0x000e64000800007f */
[----:B-1----:R-:W-:Y:S05]  /*10bf0*/  @!P0 BRA `(.L_x_318) ;  /* 0xfffffffc00f08947 */ /* 0x002fea000383ffff */
[----:B------:R-:W-:Y:S05]  /*10c00*/  BRA `(.L_x_343) ;  /* 0xfffffff400347947 */ /* 0x000fea000383ffff */
.L_x_319:
[----:B0-----:R0:W1:Y:S02]  /*10c10*/  SYNCS.PHASECHK.TRANS64.TRYWAIT P0, [R6+URZ], R5 ;  /* 0x00000005060075a7 */ /* 0x001064000800017f */
[----:B-1----:R-:W-:Y:S05]  /*10c20*/  @!P0 NANOSLEEP.SYNCS 0x989680 ;  /* 0x009896800000895d */ /* 0x002fea0003900000 */
[----:B------:R-:W1:Y:S02]  /*10c30*/  @!P0 SYNCS.PHASECHK.TRANS64 P0, [R6+URZ], R5 ;  /* 0x00000005060085a7 */ /* 0x000e64000800007f */
[----:B-1----:R-:W-:Y:S05]  /*10c40*/  @!P0 BRA `(.L_x_319) ;  /* 0xfffffffc00f08947 */ /* 0x002fea000383ffff */
[----:B------:R-:W-:Y:S05]  /*10c50*/  BRA `(.L_x_344) ;  /* 0xfffffff400447947 */ /* 0x000fea000383ffff */
.L_x_320:
[----:B0-----:R0:W1:Y:S02]  /*10c60*/  SYNCS.PHASECHK.TRANS64.TRYWAIT P0, [R9+URZ], R4 ;  /* 0x00000004090075a7 */ /* 0x001064000800017f */
[----:B-1----:R-:W-:Y:S05]  /*10c70*/  @!P0 NANOSLEEP.SYNCS 0x989680 ;  /* 0x009896800000895d */ /* 0x002fea0003900000 */
[----:B------:R-:W1:Y:S02]  /*10c80*/  @!P0 SYNCS.PHASECHK.TRANS64 P0, [R9+URZ], R4 ;  /* 0x00000004090085a7 */ /* 0x000e64000800007f */
[----:B-1----:R-:W-:Y:S05]  /*10c90*/  @!P0 BRA `(.L_x_320) ;  /* 0xfffffffc00f08947 */ /* 0x002fea000383ffff */
[----:B------:R-:W-:Y:S05]  /*10ca0*/  BRA `(.L_x_345) ;  /* 0xfffffff400547947 */ /* 0x000fea000383ffff */
.L_x_321:
[----:B0-----:R0:W1:Y:S02]  /*10cb0*/  SYNCS.PHASECHK.TRANS64.TRYWAIT P0, [R6+URZ], R5 ;  /* 0x00000005060075a7 */ /* 0x001064000800017f */
[----:B-1----:R-:W-:Y:S05]  /*10cc0*/  @!P0 NANOSLEEP.SYNCS 0x989680 ;  /* 0x009896800000895d */ /* 0x002fea0003900000 */
[----:B------:R-:W1:Y:S02]  /*10cd0*/  @!P0 SYNCS.PHASECHK.TRANS64 P0, [R6+URZ], R5 ;  /* 0x00000005060085a7 */ /* 0x000e64000800007f */
[----:B-1----:R-:W-:Y:S05]  /*10ce0*/  @!P0 BRA `(.L_x_321) ;  /* 0xfffffffc00f08947 */ /* 0x002fea000383ffff */
[----:B------:R-:W-:Y:S05]  /*10cf0*/  BRA `(.L_x_346) ;  /* 0xfffffff400647947 */ /* 0x000fea000383ffff */
.L_x_322:
[----:B0-----:R0:W1:Y:S02]  /*10d00*/  SYNCS.PHASECHK.TRANS64.TRYWAIT P0, [R9+URZ], R4 ;  /* 0x00000004090075a7 */ /* 0x001064000800017f */
[----:B-1----:R-:W-:Y:S05]  /*10d10*/  @!P0 NANOSLEEP.SYNCS 0x989680 ;  /* 0x009896800000895d */ /* 0x002fea0003900000 */
[----:B------:R-:W1:Y:S02]  /*10d20*/  @!P0 SYNCS.PHASECHK.TRANS64 P0, [R9+URZ], R4 ;  /* 0x00000004090085a7 */ /* 0x000e64000800007f */
[----:B-1----:R-:W-:Y:S05]  /*10d30*/  @!P0 BRA `(.L_x_322) ;  /* 0xfffffffc00f08947 */ /* 0x002fea000383ffff */
[----:B------:R-:W-:Y:S05]  /*10d40*/  BRA `(.L_x_347) ;  /* 0xfffffff400747947 */ /* 0x000fea000383ffff */
.L_x_323:
[----:B0-----:R0:W1:Y:S02]  /*10d50*/  SYNCS.PHASECHK.TRANS64.TRYWAIT P0, [R6+URZ], R5 ;  /* 0x00000005060075a7 */ /* 0x001064000800017f */
[----:B-1----:R-:W-:Y:S05]  /*10d60*/  @!P0 NANOSLEEP.SYNCS 0x989680 ;  /* 0x009896800000895d */ /* 0x002fea0003900000 */
[----:B------:R-:W1:Y:S02]  /*10d70*/  @!P0 SYNCS.PHASECHK.TRANS64 P0, [R6+URZ], R5 ;  /* 0x00000005060085a7 */ /* 0x000e64000800007f */
[----:B-1----:R-:W-:Y:S05]  /*10d80*/  @!P0 BRA `(.L_x_323) ;  /* 0xfffffffc00f08947 */ /* 0x002fea000383ffff */
[----:B------:R-:W-:Y:S05]  /*10d90*/  BRA `(.L_x_348) ;  /* 0xfffffff400847947 */ /* 0x000fea000383ffff */
.L_x_324:
[----:B0-----:R0:W1:Y:S02]  /*10da0*/  SYNCS.PHASECHK.TRANS64.TRYWAIT P0, [R9+URZ], R4 ;  /* 0x00000004090075a7 */ /* 0x001064000800017f */
[----:B-1----:R-:W-:Y:S05]  /*10db0*/  @!P0 NANOSLEEP.SYNCS 0x989680 ;  /* 0x009896800000895d */ /* 0x002fea0003900000 */
[----:B------:R-:W1:Y:S02]  /*10dc0*/  @!P0 SYNCS.PHASECHK.TRANS64 P0, [R9+URZ], R4 ;  /* 0x00000004090085a7 */ /* 0x000e64000800007f */
[----:B-1----:R-:W-:Y:S05]  /*10dd0*/  @!P0 BRA `(.L_x_324) ;  /* 0xfffffffc00f08947 */ /* 0x002fea000383ffff */
[----:B------:R-:W-:Y:S05]  /*10de0*/  BRA `(.L_x_349) ;  /* 0xfffffff400947947 */ /* 0x000fea000383ffff */
.L_x_325:
[----:B0-----:R0:W1:Y:S02]  /*10df0*/  SYNCS.PHASECHK.TRANS64.TRYWAIT P0, [R6+URZ], R5 ;  /* 0x00000005060075a7 */ /* 0x001064000800017f */
[----:B-1----:R-:W-:Y:S05]  /*10e00*/  @!P0 NANOSLEEP.SYNCS 0x989680 ;  /* 0x009896800000895d */ /* 0x002fea0003900000 */
[----:B------:R-:W1:Y:S02]  /*10e10*/  @!P0 SYNCS.PHASECHK.TRANS64 P0, [R6+URZ], R5 ;  /* 0x00000005060085a7 */ /* 0x000e64000800007f */
[----:B-1----:R-:W-:Y:S05]  /*10e20*/  @!P0 BRA `(.L_x_325) ;  /* 0xfffffffc00f08947 */ /* 0x002fea000383ffff */
[----:B------:R-:W-:Y:S05]  /*10e30*/  BRA `(.L_x_350) ;  /* 0xfffffff400a47947 */ /* 0x000fea000383ffff */
.L_x_326:
[----:B0-----:R0:W1:Y:S02]  /*10e40*/  SYNCS.PHASECHK.TRANS64.TRYWAIT P0, [R9+URZ], R4 ;  /* 0x00000004090075a7 */ /* 0x001064000800017f */
[----:B-1----:R-:W-:Y:S05]  /*10e50*/  @!P0 NANOSLEEP.SYNCS 0x989680 ;  /* 0x009896800000895d */ /* 0x002fea0003900000 */
[----:B------:R-:W1:Y:S02]  /*10e60*/  @!P0 SYNCS.PHASECHK.TRANS64 P0, [R9+URZ], R4 ;  /* 0x00000004090085a7 */ /* 0x000e64000800007f */
[----:B-1----:R-:W-:Y:S05]  /*10e70*/  @!P0 BRA `(.L_x_326) ;  /* 0xfffffffc00f08947 */ /* 0x002fea000383ffff */
[----:B------:R-:W-:Y:S05]  /*10e80*/  BRA `(.L_x_351) ;  /* 0xfffffff400b47947 */ /* 0x000fea000383ffff */
.L_x_327:
[----:B0-----:R0:W1:Y:S02]  /*10e90*/  SYNCS.PHASECHK.TRANS64.TRYWAIT P0, [R6+URZ], R5 ;  /* 0x00000005060075a7 */ /* 0x001064000800017f */
[----:B-1----:R-:W-:Y:S05]  /*10ea0*/  @!P0 NANOSLEEP.SYNCS 0x989680 ;  /* 0x009896800000895d */ /* 0x002fea0003900000 */
[----:B------:R-:W1:Y:S02]  /*10eb0*/  @!P0 SYNCS.PHASECHK.TRANS64 P0, [R6+URZ], R5 ;  /* 0x00000005060085a7 */ /* 0x000e64000800007f */
[----:B-1----:R-:W-:Y:S05]  /*10ec0*/  @!P0 BRA `(.L_x_327) ;  /* 0xfffffffc00f08947 */ /* 0x002fea000383ffff */
[----:B------:R-:W-:Y:S05]  /*10ed0*/  BRA `(.L_x_352) ;  /* 0xfffffff400c47947 */ /* 0x000fea000383ffff */
.L_x_328:
[----:B0-----:R0:W1:Y:S02]  /*10ee0*/  SYNCS.PHASECHK.TRANS64.TRYWAIT P0, [R9+URZ], R4 ;  /* 0x00000004090075a7 */ /* 0x001064000800017f */
[----:B-1----:R-:W-:Y:S05]  /*10ef0*/  @!P0 NANOSLEEP.SYNCS 0x989680 ;  /* 0x009896800000895d */ /* 0x002fea0003900000 */
[----:B------:R-:W1:Y:S02]  /*10f00*/  @!P0 SYNCS.PHASECHK.TRANS64 P0, [R9+URZ], R4 ;  /* 0x00000004090085a7 */ /* 0x000e64000800007f */
[----:B-1----:R-:W-:Y:S05]  /*10f10*/  @!P0 BRA `(.L_x_328) ;  /* 0xfffffffc00f08947 */ /* 0x002fea000383ffff */
[----:B------:R-:W-:Y:S05]  /*10f20*/  BRA `(.L_x_353) ;  /* 0xfffffff400d47947 */ /* 0x000fea000383ffff */
.L_x_329:
[----:B0-----:R0:W1:Y:S02]  /*10f30*/  SYNCS.PHASECHK.TRANS64.TRYWAIT P0, [R6+URZ], R5 ;  /* 0x00000005060075a7 */ /* 0x001064000800017f */
[----:B-1----:R-:W-:Y:S05]  /*10f40*/  @!P0 NANOSLEEP.SYNCS 0x989680 ;  /* 0x009896800000895d */ /* 0x002fea0003900000 */
[----:B------:R-:W1:Y:S02]  /*10f50*/  @!P0 SYNCS.PHASECHK.TRANS64 P0, [R6+URZ], R5 ;  /* 0x00000005060085a7 */ /* 0x000e64000800007f */
[----:B-1----:R-:W-:Y:S05]  /*10f60*/  @!P0 BRA `(.L_x_329) ;  /* 0xfffffffc00f08947 */ /* 0x002fea000383ffff */
[----:B------:R-:W-:Y:S05]  /*10f70*/  BRA `(.L_x_354) ;  /* 0xfffffff400e47947 */ /* 0x000fea000383ffff */
.L_x_330:
[----:B0-----:R0:W1:Y:S02]  /*10f80*/  SYNCS.PHASECHK.TRANS64.TRYWAIT P0, [R9+URZ], R4 ;  /* 0x00000004090075a7 */ /* 0x001064000800017f */
[----:B-1----:R-:W-:Y:S05]  /*10f90*/  @!P0 NANOSLEEP.SYNCS 0x989680 ;  /* 0x009896800000895d */ /* 0x002fea0003900000 */
[----:B------:R-:W1:Y:S02]  /*10fa0*/  @!P0 SYNCS.PHASECHK.TRANS64 P0, [R9+URZ], R4 ;  /* 0x00000004090085a7 */ /* 0x000e64000800007f */
[----:B-1----:R-:W-:Y:S05]  /*10fb0*/  @!P0 BRA `(.L_x_330) ;  /* 0xfffffffc00f08947 */ /* 0x002fea000383ffff */
[----:B------:R-:W-:Y:S05]  /*10fc0*/  BRA `(.L_x_355) ;  /* 0xfffffff400f47947 */ /* 0x000fea000383ffff */
.L_x_331:
[----:B-1----:R1:W2:Y:S02]  /*10fd0*/  SYNCS.PHASECHK.TRANS64.TRYWAIT P0, [R6+URZ], R5 ;  /* 0x00000005060075a7 */ /* 0x0022a4000800017f */
[----:B--2---:R-:W-:Y:S05]  /*10fe0*/  @!P0 NANOSLEEP.SYNCS 0x989680 ;  /* 0x009896800000895d */ /* 0x004fea0003900000 */
[----:B------:R-:W2:Y:S02]  /*10ff0*/  @!P0 SYNCS.PHASECHK.TRANS64 P0, [R6+URZ], R5 ;  /* 0x00000005060085a7 */ /* 0x000ea4000800007f */
[----:B--2---:R-:W-:Y:S05]  /*11000*/  @!P0 BRA `(.L_x_331) ;  /* 0xfffffffc00f08947 */ /* 0x004fea000383ffff */
[----:B------:R-:W-:Y:S05]  /*11010*/  BRA `(.L_x_356) ;  /* 0xfffffff400fc7947 */ /* 0x000fea000383ffff */
.L_x_357:
[----:B------:R-:W-:-:S00]  /*11020*/  BRA `(.L_x_357) ;  /* 0xfffffffc00fc7947 */ /* 0x000fc0000383ffff */
[----:B------:R-:W-:-:S00]  /*11030*/  NOP ;  /* 0x0000000000007918 */ /* 0x000fc00000000000 */
        /* <DEDUP_REMOVED lines=12> */
.L_x_358:


//--------------------- .nv.shared._ZN7cutlass13device_kernelINS_4gemm6kernel13GemmUniversalIN4cute5tupleIJiiiiEEENS1_10collective13CollectiveMmaINS1_37MainloopSm90TmaGmmaWarpSpecializedFP8ILi18ENS5_IJNS4_1CILi1EEESB_SB_EEENS1_35KernelTmaWarpSpecializedCooperativeEEENS5_IJNSA_ILi128EEENSA_ILi256EEENSA_ILi32EEEEEENS_12float_e5m2_tENS5_IJlSB_lEEESJ_SK_NS4_8TiledMMAINS4_8MMA_AtomIJNS4_4SM904GMMA31MMA_64x256x32_F32E5M2E5M2_SS_TNILNSO_7ScaleInE1ELSQ_1EEEEEENS4_6LayoutINS5_IJNSA_ILi2EEESB_SB_EEENS5_IJSB_NSA_ILi0EEESW_EEEEENS5_IJNS4_10UnderscoreESZ_SZ_EEEEENS4_13SM90_TMA_LOADENS4_14ComposedLayoutINS4_7SwizzleILi1ELi4ELi3EEENS4_18smem_ptr_flag_bitsILi8EEENST_INS5_IJNSA_ILi8EEESH_EEENS5_IJSH_SB_EEEEEEEvNS4_8identityES12_S1C_vS1D_EENS_8epilogue10collective6detail29Sm90TmaWarpSpecializedAdapterINS1G_15DefaultEpilogueISJ_SK_SK_NS1F_6thread17LinearCombinationISJ_Li1EffLNS1K_9ScaleType4KindE0ELNS_15FloatRoundStyleE2ESJ_EENS1_15EpilogueDefaultEEEEEvvEEEEvNT_6ParamsE --------------------------
	.section	.nv.shared._ZN7cutlass13device_kernelINS_4gemm6kernel13GemmUniversalIN4cute5tupleIJiiiiEEENS1_10collective13CollectiveMmaINS1_37MainloopSm90TmaGmmaWarpSpecializedFP8ILi18ENS5_IJNS4_1CILi1EEESB_SB_EEENS1_35KernelTmaWarpSpecializedCooperativeEEENS5_IJNSA_ILi128EEENSA_ILi256EEENSA_ILi32EEEEEENS_12float_e5m2_tENS5_IJlSB_lEEESJ_SK_NS4_8TiledMMAINS4_8MMA_AtomIJNS4_4SM904GMMA31MMA_64x256x32_F32E5M2E5M2_SS_TNILNSO_7ScaleInE1ELSQ_1EEEEEENS4_6LayoutINS5_IJNSA_ILi2EEESB_SB_EEENS5_IJSB_NSA_ILi0EEESW_EEEEENS5_IJNS4_10UnderscoreESZ_SZ_EEEEENS4_13SM90_TMA_LOADENS4_14ComposedLayoutINS4_7SwizzleILi1ELi4ELi3EEENS4_18smem_ptr_flag_bitsILi8EEENST_INS5_IJNSA_ILi8EEESH_EEENS5_IJSH_SB_EEEEEEEvNS4_8identityES12_S1C_vS1D_EENS_8epilogue10collective6detail29Sm90TmaWarpSpecializedAdapterINS1G_15DefaultEpilogueISJ_SK_SK_NS1F_6thread17LinearCombinationISJ_Li1EffLNS1K_9ScaleType4KindE0ELNS_15FloatRoundStyleE2ESJ_EENS1_15EpilogueDefaultEEEEEvvEEEEvNT_6ParamsE,"aw",@nobits
	.sectionflags	@""
	.align	16
	.zero		1024


//--------------------- .nv.shared.reserved.0     --------------------------
	.section	.nv.shared.reserved.0,"aw",@nobits
	.weak		__nv_reservedSMEM_offset_0_alias
	.size		__nv_reservedSMEM_offset_0_alias, 0, 0
	.other		__nv_reservedSMEM_offset_0_alias,@"STO_CUDA_RESERVED_SHARED STV_DEFAULT"
__nv_reservedSMEM_offset_0_alias:
	.zero		0


//--------------------- .nv.global                --------------------------
	.section	.nv.global,"aw",@nobits
.nv.global:
	.type		_ZN40_INTERNAL_b3b1d194_4_k_cu_04540e5a_300964cute1_E,@object
	.size		_ZN40_INTERNAL_b3b1d194_4_k_cu_04540e5a_300964cute1_E,(_ZN40_INTERNAL_b3b1d194_4_k_cu_04540e5a_300964cuda3std3__45__cpo6cbeginE - _ZN40_INTERNAL_b3b1d194_4_k_cu_04540e5a_300964cute1_E)
_ZN40_INTERNAL_b3b1d194_4_k_cu_04540e5a_300964cute1_E:
	.zero		1
	.type		_ZN40_INTERNAL_b3b1d194_4_k_cu_04540e5a_300964cuda3std3__45__cpo6cbeginE,@object
	.size		_ZN40_INTERNAL_b3b1d194_4_k_cu_04540e5a_300964cuda3std3__45__cpo6cbeginE,(_ZN40_INTERNAL_b3b1d194_4_k_cu_04540e5a_300964cuda3std3__48in_placeE - _ZN40_INTERNAL_b3b1d194_4_k_cu_04540e5a_300964cuda3std3__45__cpo6cbeginE)
_ZN40_INTERNAL_b3b1d194_4_k_cu_04540e5a_300964cuda3std3__45__cpo6cbeginE:
	.zero		1
	.type		_ZN40_INTERNAL_b3b1d194_4_k_cu_04540e5a_300964cuda3std3__48in_placeE,@object
	.size		_ZN40_INTERNAL_b3b1d194_4_k_cu_04540e5a_300964cuda3std3__48in_placeE,(_ZN40_INTERNAL_b3b1d194_4_k_cu_04540e5a_300964cuda3std6ranges3__45__cpo9iter_moveE - _ZN40_INTERNAL_b3b1d194_4_k_cu_04540e5a_300964cuda3std3__48in_placeE)
_ZN40_INTERNAL_b3b1d194_4_k_cu_04540e5a_300964cuda3std3__48in_placeE:
	.zero		1
	.type		_ZN40_INTERNAL_b3b1d194_4_k_cu_04540e5a_300964cuda3std6ranges3__45__cpo9iter_moveE,@object
	.size		_ZN40_INTERNAL_b3b1d194_4_k_cu_04540e5a_300964cuda3std6ranges3__45__cpo9iter_moveE,(_ZN40_INTERNAL_b3b1d194_4_k_cu_04540e5a_300964cuda3std3__45__cpo5beginE - _ZN40_INTERNAL_b3b1d194_4_k_cu_04540e5a_300964cuda3std6ranges3__45__cpo9iter_moveE)
_ZN40_INTERNAL_b3b1d194_4_k_cu_04540e5a_300964cuda3std6ranges3__45__cpo9iter_moveE:
	.zero		1
	.type		_ZN40_INTERNAL_b3b1d194_4_k_cu_04540e5a_300964cuda3std3__45__cpo5beginE,@object
	.size		_ZN40_INTERNAL_b3b1d194_4_k_cu_04540e5a_300964cuda3std3__45__cpo5beginE,(_ZN40_INTERNAL_b3b1d194_4_k_cu_04540e5a_300964cuda3std3__442_GLOBAL__N__b3b1d194_4_k_cu_04540e5a_300966ignoreE - _ZN40_INTERNAL_b3b1d194_4_k_cu_04540e5a_300964cuda3std3__45__cpo5beginE)
_ZN40_INTERNAL_b3b1d194_4_k_cu_04540e5a_300964cuda3std3__45__cpo5beginE:
	.zero		1
	.type		_ZN40_INTERNAL_b3b1d194_4_k_cu_04540e5a_300964cuda3std3__442_GLOBAL__N__b3b1d194_4_k_cu_04540e5a_300966ignoreE,@object
	.size		_ZN40_INTERNAL_b3b1d194_4_k_cu_04540e5a_300964cuda3std3__442_GLOBAL__N__b3b1d194_4_k_cu_04540e5a_300966ignoreE,(_ZN40_INTERNAL_b3b1d194_4_k_cu_04540e5a_300964cute7productE - _ZN40_INTERNAL_b3b1d194_4_k_cu_04540e5a_300964cuda3std3__442_GLOBAL__N__b3b1d194_4_k_cu_04540e5a_300966ignoreE)
_ZN40_INTERNAL_b3b1d194_4_k_cu_04540e5a_300964cuda3std3__442_GLOBAL__N__b3b1d194_4_k_cu_04540e5a_300966ignoreE:
	.zero		1
	.type		_ZN40_INTERNAL_b3b1d194_4_k_cu_04540e5a_300964cute7productE,@object
	.size		_ZN40_INTERNAL_b3b1d194_4_k_cu_04540e5a_300964cute7productE,(_ZN40_INTERNAL_b3b1d194_4_k_cu_04540e5a_300964cuda3std3__45__cpo3endE - _ZN40_INTERNAL_b3b1d194_4_k_cu_04540e5a_300964cute7productE)
_ZN40_INTERNAL_b3b1d194_4_k_cu_04540e5a_300964cute7productE:
	.zero		1
	.type		_ZN40_INTERNAL_b3b1d194_4_k_cu_04540e5a_300964cuda3std3__45__cpo3endE,@object
	.size		_ZN40_INTERNAL_b3b1d194_4_k_cu_04540e5a_300964cuda3std3__45__cpo3endE,(_ZN40_INTERNAL_b3b1d194_4_k_cu_04540e5a_300964cuda3std3__419piecewise_constructE - _ZN40_INTERNAL_b3b1d194_4_k_cu_04540e5a_300964cuda3std3__45__cpo3endE)
_ZN40_INTERNAL_b3b1d194_4_k_cu_04540e5a_300964cuda3std3__45__cpo3endE:
	.zero		1
	.type		_ZN40_INTERNAL_b3b1d194_4_k_cu_04540e5a_300964cuda3std3__419piecewise_constructE,@object
	.size		_ZN40_INTERNAL_b3b1d194_4_k_cu_04540e5a_300964cuda3std3__419piecewise_constructE,(_ZN40_INTERNAL_b3b1d194_4_k_cu_04540e5a_300964cuda3std3__45__cpo4cendE - _ZN40_INTERNAL_b3b1d194_4_k_cu_04540e5a_300964cuda3std3__419piecewise_constructE)
_ZN40_INTERNAL_b3b1d194_4_k_cu_04540e5a_300964cuda3std3__419piecewise_constructE:
	.zero		1
	.type		_ZN40_INTERNAL_b3b1d194_4_k_cu_04540e5a_300964cuda3std3__45__cpo4cendE,@object
	.size		_ZN40_INTERNAL_b3b1d194_4_k_cu_04540e5a_300964cuda3std3__45__cpo4cendE,(_ZN40_INTERNAL_b3b1d194_4_k_cu_04540e5a_300964cuda3std6ranges3__45__cpo4swapE - _ZN40_INTERNAL_b3b1d194_4_k_cu_04540e5a_300964cuda3std3__45__cpo4cendE)
_ZN40_INTERNAL_b3b1d194_4_k_cu_04540e5a_300964cuda3std3__45__cpo4cendE:
	.zero		1
	.type		_ZN40_INTERNAL_b3b1d194_4_k_cu_04540e5a_300964cuda3std6ranges3__45__cpo4swapE,@object
	.size		_ZN40_INTERNAL_b3b1d194_4_k_cu_04540e5a_300964cuda3std6ranges3__45__cpo4swapE,(.L_7 - _ZN40_INTERNAL_b3b1d194_4_k_cu_04540e5a_300964cuda3std6ranges3__45__cpo4swapE)
_ZN40_INTERNAL_b3b1d194_4_k_cu_04540e5a_300964cuda3std6ranges3__45__cpo4swapE:
	.zero		1
.L_7:


//--------------------- .nv.constant0._ZN7cutlass13device_kernelINS_4gemm6kernel13GemmUniversalIN4cute5tupleIJiiiiEEENS1_10collective13CollectiveMmaINS1_37MainloopSm90TmaGmmaWarpSpecializedFP8ILi18ENS5_IJNS4_1CILi1EEESB_SB_EEENS1_35KernelTmaWarpSpecializedCooperativeEEENS5_IJNSA_ILi128EEENSA_ILi256EEENSA_ILi32EEEEEENS_12float_e5m2_tENS5_IJlSB_lEEESJ_SK_NS4_8TiledMMAINS4_8MMA_AtomIJNS4_4SM904GMMA31MMA_64x256x32_F32E5M2E5M2_SS_TNILNSO_7ScaleInE1ELSQ_1EEEEEENS4_6LayoutINS5_IJNSA_ILi2EEESB_SB_EEENS5_IJSB_NSA_ILi0EEESW_EEEEENS5_IJNS4_10UnderscoreESZ_SZ_EEEEENS4_13SM90_TMA_LOADENS4_14ComposedLayoutINS4_7SwizzleILi1ELi4ELi3EEENS4_18smem_ptr_flag_bitsILi8EEENST_INS5_IJNSA_ILi8EEESH_EEENS5_IJSH_SB_EEEEEEEvNS4_8identityES12_S1C_vS1D_EENS_8epilogue10collective6detail29Sm90TmaWarpSpecializedAdapterINS1G_15DefaultEpilogueISJ_SK_SK_NS1F_6thread17LinearCombinationISJ_Li1EffLNS1K_9ScaleType4KindE0ELNS_15FloatRoundStyleE2ESJ_EENS1_15EpilogueDefaultEEEEEvvEEEEvNT_6ParamsE --------------------------
	.section	.nv.constant0._ZN7cutlass13device_kernelINS_4gemm6kernel13GemmUniversalIN4cute5tupleIJiiiiEEENS1_10collective13CollectiveMmaINS1_37MainloopSm90TmaGmmaWarpSpecializedFP8ILi18ENS5_IJNS4_1CILi1EEESB_SB_EEENS1_35KernelTmaWarpSpecializedCooperativeEEENS5_IJNSA_ILi128EEENSA_ILi256EEENSA_ILi32EEEEEENS_12float_e5m2_tENS5_IJlSB_lEEESJ_SK_NS4_8TiledMMAINS4_8MMA_AtomIJNS4_4SM904GMMA31MMA_64x256x32_F32E5M2E5M2_SS_TNILNSO_7ScaleInE1ELSQ_1EEEEEENS4_6LayoutINS5_IJNSA_ILi2EEESB_SB_EEENS5_IJSB_NSA_ILi0EEESW_EEEEENS5_IJNS4_10UnderscoreESZ_SZ_EEEEENS4_13SM90_TMA_LOADENS4_14ComposedLayoutINS4_7SwizzleILi1ELi4ELi3EEENS4_18smem_ptr_flag_bitsILi8EEENST_INS5_IJNSA_ILi8EEESH_EEENS5_IJSH_SB_EEEEEEEvNS4_8identityES12_S1C_vS1D_EENS_8epilogue10collective6detail29Sm90TmaWarpSpecializedAdapterINS1G_15DefaultEpilogueISJ_SK_SK_NS1F_6thread17LinearCombinationISJ_Li1EffLNS1K_9ScaleType4KindE0ELNS_15FloatRoundStyleE2ESJ_EENS1_15EpilogueDefaultEEEEEvvEEEEvNT_6ParamsE,"a",@progbits
	.sectionflags	@""
	.align	4
.nv.constant0._ZN7cutlass13device_kernelINS_4gemm6kernel13GemmUniversalIN4cute5tupleIJiiiiEEENS1_10collective13CollectiveMmaINS1_37MainloopSm90TmaGmmaWarpSpecializedFP8ILi18ENS5_IJNS4_1CILi1EEESB_SB_EEENS1_35KernelTmaWarpSpecializedCooperativeEEENS5_IJNSA_ILi128EEENSA_ILi256EEENSA_ILi32EEEEEENS_12float_e5m2_tENS5_IJlSB_lEEESJ_SK_NS4_8TiledMMAINS4_8MMA_AtomIJNS4_4SM904GMMA31MMA_64x256x32_F32E5M2E5M2_SS_TNILNSO_7ScaleInE1ELSQ_1EEEEEENS4_6LayoutINS5_IJNSA_ILi2EEESB_SB_EEENS5_IJSB_NSA_ILi0EEESW_EEEEENS5_IJNS4_10UnderscoreESZ_SZ_EEEEENS4_13SM90_TMA_LOADENS4_14ComposedLayoutINS4_7SwizzleILi1ELi4ELi3EEENS4_18smem_ptr_flag_bitsILi8EEENST_INS5_IJNSA_ILi8EEESH_EEENS5_IJSH_SB_EEEEEEEvNS4_8identityES12_S1C_vS1D_EENS_8epilogue10collective6detail29Sm90TmaWarpSpecializedAdapterINS1G_15DefaultEpilogueISJ_SK_SK_NS1F_6thread17LinearCombinationISJ_Li1EffLNS1K_9ScaleType4KindE0ELNS_15FloatRoundStyleE2ESJ_EENS1_15EpilogueDefaultEEEEEvvEEEEvNT_6ParamsE:
	.zero		1664


//--------------------- SYMBOLS --------------------------

	.type		.nv.reservedSmem.offset0,@object
	.size		.nv.reservedSmem.offset0,0x4
